//
// Generated by NVIDIA NVVM Compiler
//
// Compiler Build ID: CL-36424714
// Cuda compilation tools, release 13.0, V13.0.88
// Based on NVVM 20.0.0
//

.version 9.0
.target sm_100
.address_size 64

	// .globl	_Z8lm_naivePfS_iiff

.visible .entry _Z8lm_naivePfS_iiff(
	.param .u64 .ptr .align 1 _Z8lm_naivePfS_iiff_param_0,
	.param .u64 .ptr .align 1 _Z8lm_naivePfS_iiff_param_1,
	.param .u32 _Z8lm_naivePfS_iiff_param_2,
	.param .u32 _Z8lm_naivePfS_iiff_param_3,
	.param .f32 _Z8lm_naivePfS_iiff_param_4,
	.param .f32 _Z8lm_naivePfS_iiff_param_5
)
{
	.reg .pred 	%p<28>;
	.reg .b32 	%r<99>;
	.reg .b32 	%f<317>;
	.reg .b64 	%rd<37>;
	.reg .b64 	%fd<3>;

	ld.param.u64 	%rd7, [_Z8lm_naivePfS_iiff_param_0];
	ld.param.u64 	%rd8, [_Z8lm_naivePfS_iiff_param_1];
	ld.param.u32 	%r65, [_Z8lm_naivePfS_iiff_param_3];
	ld.param.f32 	%f31, [_Z8lm_naivePfS_iiff_param_4];
	ld.param.f32 	%f32, [_Z8lm_naivePfS_iiff_param_5];
	cvta.to.global.u64 	%rd1, %rd8;
	cvta.to.global.u64 	%rd2, %rd7;
	mov.u32 	%r66, %ctaid.x;
	mov.u32 	%r67, %ntid.x;
	mov.u32 	%r68, %tid.x;
	mad.lo.s32 	%r1, %r66, %r67, %r68;
	setp.lt.s32 	%p1, %r65, 1;
	mov.f32 	%f307, 0f00000000;
	@%p1 bra 	$L__BB0_13;
	mul.lo.s32 	%r2, %r65, %r1;
	and.b32  	%r3, %r65, 15;
	setp.lt.u32 	%p2, %r65, 16;
	mov.f32 	%f307, 0f00000000;
	mov.b32 	%r81, 0;
	@%p2 bra 	$L__BB0_4;
	and.b32  	%r81, %r65, 2147483632;
	neg.s32 	%r79, %r81;
	add.s64 	%rd3, %rd2, 32;
	mov.f32 	%f307, 0f00000000;
	mov.u32 	%r78, %r2;
$L__BB0_3:
	.pragma "nounroll";
	mul.wide.s32 	%rd9, %r78, 4;
	add.s64 	%rd10, %rd3, %rd9;
	ld.global.f32 	%f37, [%rd10+-32];
	add.f32 	%f38, %f307, %f37;
	ld.global.f32 	%f39, [%rd10+-28];
	add.f32 	%f40, %f38, %f39;
	ld.global.f32 	%f41, [%rd10+-24];
	add.f32 	%f42, %f40, %f41;
	ld.global.f32 	%f43, [%rd10+-20];
	add.f32 	%f44, %f42, %f43;
	ld.global.f32 	%f45, [%rd10+-16];
	add.f32 	%f46, %f44, %f45;
	ld.global.f32 	%f47, [%rd10+-12];
	add.f32 	%f48, %f46, %f47;
	ld.global.f32 	%f49, [%rd10+-8];
	add.f32 	%f50, %f48, %f49;
	ld.global.f32 	%f51, [%rd10+-4];
	add.f32 	%f52, %f50, %f51;
	ld.global.f32 	%f53, [%rd10];
	add.f32 	%f54, %f52, %f53;
	ld.global.f32 	%f55, [%rd10+4];
	add.f32 	%f56, %f54, %f55;
	ld.global.f32 	%f57, [%rd10+8];
	add.f32 	%f58, %f56, %f57;
	ld.global.f32 	%f59, [%rd10+12];
	add.f32 	%f60, %f58, %f59;
	ld.global.f32 	%f61, [%rd10+16];
	add.f32 	%f62, %f60, %f61;
	ld.global.f32 	%f63, [%rd10+20];
	add.f32 	%f64, %f62, %f63;
	ld.global.f32 	%f65, [%rd10+24];
	add.f32 	%f66, %f64, %f65;
	ld.global.f32 	%f67, [%rd10+28];
	add.f32 	%f307, %f66, %f67;
	add.s32 	%r79, %r79, 16;
	add.s32 	%r78, %r78, 16;
	setp.ne.s32 	%p3, %r79, 0;
	@%p3 bra 	$L__BB0_3;
$L__BB0_4:
	setp.eq.s32 	%p4, %r3, 0;
	@%p4 bra 	$L__BB0_13;
	and.b32  	%r11, %r65, 7;
	setp.lt.u32 	%p5, %r3, 8;
	@%p5 bra 	$L__BB0_7;
	add.s32 	%r70, %r81, %r2;
	mul.wide.s32 	%rd11, %r70, 4;
	add.s64 	%rd12, %rd2, %rd11;
	ld.global.f32 	%f69, [%rd12];
	add.f32 	%f70, %f307, %f69;
	ld.global.f32 	%f71, [%rd12+4];
	add.f32 	%f72, %f70, %f71;
	ld.global.f32 	%f73, [%rd12+8];
	add.f32 	%f74, %f72, %f73;
	ld.global.f32 	%f75, [%rd12+12];
	add.f32 	%f76, %f74, %f75;
	ld.global.f32 	%f77, [%rd12+16];
	add.f32 	%f78, %f76, %f77;
	ld.global.f32 	%f79, [%rd12+20];
	add.f32 	%f80, %f78, %f79;
	ld.global.f32 	%f81, [%rd12+24];
	add.f32 	%f82, %f80, %f81;
	ld.global.f32 	%f83, [%rd12+28];
	add.f32 	%f307, %f82, %f83;
	add.s32 	%r81, %r81, 8;
$L__BB0_7:
	setp.eq.s32 	%p6, %r11, 0;
	@%p6 bra 	$L__BB0_13;
	and.b32  	%r14, %r65, 3;
	setp.lt.u32 	%p7, %r11, 4;
	@%p7 bra 	$L__BB0_10;
	add.s32 	%r71, %r81, %r2;
	mul.wide.s32 	%rd13, %r71, 4;
	add.s64 	%rd14, %rd2, %rd13;
	ld.global.f32 	%f85, [%rd14];
	add.f32 	%f86, %f307, %f85;
	ld.global.f32 	%f87, [%rd14+4];
	add.f32 	%f88, %f86, %f87;
	ld.global.f32 	%f89, [%rd14+8];
	add.f32 	%f90, %f88, %f89;
	ld.global.f32 	%f91, [%rd14+12];
	add.f32 	%f307, %f90, %f91;
	add.s32 	%r81, %r81, 4;
$L__BB0_10:
	setp.eq.s32 	%p8, %r14, 0;
	@%p8 bra 	$L__BB0_13;
	add.s32 	%r84, %r81, %r2;
	neg.s32 	%r83, %r14;
$L__BB0_12:
	.pragma "nounroll";
	mul.wide.s32 	%rd15, %r84, 4;
	add.s64 	%rd16, %rd2, %rd15;
	ld.global.f32 	%f92, [%rd16];
	add.f32 	%f307, %f307, %f92;
	add.s32 	%r84, %r84, 1;
	add.s32 	%r83, %r83, 1;
	setp.ne.s32 	%p9, %r83, 0;
	@%p9 bra 	$L__BB0_12;
$L__BB0_13:
	setp.lt.s32 	%p10, %r65, 1;
	cvt.rn.f32.s32 	%f14, %r65;
	div.rn.f32 	%f15, %f307, %f14;
	mov.f32 	%f316, 0f00000000;
	@%p10 bra 	$L__BB0_26;
	mul.lo.s32 	%r23, %r65, %r1;
	and.b32  	%r24, %r65, 15;
	setp.lt.u32 	%p11, %r65, 16;
	mov.f32 	%f316, 0f00000000;
	mov.b32 	%r88, 0;
	@%p11 bra 	$L__BB0_17;
	and.b32  	%r88, %r65, 2147483632;
	neg.s32 	%r86, %r88;
	add.s64 	%rd4, %rd2, 32;
	mov.f32 	%f316, 0f00000000;
	mov.u32 	%r85, %r23;
$L__BB0_16:
	.pragma "nounroll";
	mul.wide.s32 	%rd17, %r85, 4;
	add.s64 	%rd18, %rd4, %rd17;
	ld.global.f32 	%f97, [%rd18+-32];
	sub.f32 	%f98, %f97, %f15;
	fma.rn.f32 	%f99, %f98, %f98, %f316;
	ld.global.f32 	%f100, [%rd18+-28];
	sub.f32 	%f101, %f100, %f15;
	fma.rn.f32 	%f102, %f101, %f101, %f99;
	ld.global.f32 	%f103, [%rd18+-24];
	sub.f32 	%f104, %f103, %f15;
	fma.rn.f32 	%f105, %f104, %f104, %f102;
	ld.global.f32 	%f106, [%rd18+-20];
	sub.f32 	%f107, %f106, %f15;
	fma.rn.f32 	%f108, %f107, %f107, %f105;
	ld.global.f32 	%f109, [%rd18+-16];
	sub.f32 	%f110, %f109, %f15;
	fma.rn.f32 	%f111, %f110, %f110, %f108;
	ld.global.f32 	%f112, [%rd18+-12];
	sub.f32 	%f113, %f112, %f15;
	fma.rn.f32 	%f114, %f113, %f113, %f111;
	ld.global.f32 	%f115, [%rd18+-8];
	sub.f32 	%f116, %f115, %f15;
	fma.rn.f32 	%f117, %f116, %f116, %f114;
	ld.global.f32 	%f118, [%rd18+-4];
	sub.f32 	%f119, %f118, %f15;
	fma.rn.f32 	%f120, %f119, %f119, %f117;
	ld.global.f32 	%f121, [%rd18];
	sub.f32 	%f122, %f121, %f15;
	fma.rn.f32 	%f123, %f122, %f122, %f120;
	ld.global.f32 	%f124, [%rd18+4];
	sub.f32 	%f125, %f124, %f15;
	fma.rn.f32 	%f126, %f125, %f125, %f123;
	ld.global.f32 	%f127, [%rd18+8];
	sub.f32 	%f128, %f127, %f15;
	fma.rn.f32 	%f129, %f128, %f128, %f126;
	ld.global.f32 	%f130, [%rd18+12];
	sub.f32 	%f131, %f130, %f15;
	fma.rn.f32 	%f132, %f131, %f131, %f129;
	ld.global.f32 	%f133, [%rd18+16];
	sub.f32 	%f134, %f133, %f15;
	fma.rn.f32 	%f135, %f134, %f134, %f132;
	ld.global.f32 	%f136, [%rd18+20];
	sub.f32 	%f137, %f136, %f15;
	fma.rn.f32 	%f138, %f137, %f137, %f135;
	ld.global.f32 	%f139, [%rd18+24];
	sub.f32 	%f140, %f139, %f15;
	fma.rn.f32 	%f141, %f140, %f140, %f138;
	ld.global.f32 	%f142, [%rd18+28];
	sub.f32 	%f143, %f142, %f15;
	fma.rn.f32 	%f316, %f143, %f143, %f141;
	add.s32 	%r86, %r86, 16;
	add.s32 	%r85, %r85, 16;
	setp.ne.s32 	%p12, %r86, 0;
	@%p12 bra 	$L__BB0_16;
$L__BB0_17:
	setp.eq.s32 	%p13, %r24, 0;
	@%p13 bra 	$L__BB0_26;
	and.b32  	%r32, %r65, 7;
	setp.lt.u32 	%p14, %r24, 8;
	@%p14 bra 	$L__BB0_20;
	add.s32 	%r73, %r88, %r23;
	mul.wide.s32 	%rd19, %r73, 4;
	add.s64 	%rd20, %rd2, %rd19;
	ld.global.f32 	%f145, [%rd20];
	sub.f32 	%f146, %f145, %f15;
	fma.rn.f32 	%f147, %f146, %f146, %f316;
	ld.global.f32 	%f148, [%rd20+4];
	sub.f32 	%f149, %f148, %f15;
	fma.rn.f32 	%f150, %f149, %f149, %f147;
	ld.global.f32 	%f151, [%rd20+8];
	sub.f32 	%f152, %f151, %f15;
	fma.rn.f32 	%f153, %f152, %f152, %f150;
	ld.global.f32 	%f154, [%rd20+12];
	sub.f32 	%f155, %f154, %f15;
	fma.rn.f32 	%f156, %f155, %f155, %f153;
	ld.global.f32 	%f157, [%rd20+16];
	sub.f32 	%f158, %f157, %f15;
	fma.rn.f32 	%f159, %f158, %f158, %f156;
	ld.global.f32 	%f160, [%rd20+20];
	sub.f32 	%f161, %f160, %f15;
	fma.rn.f32 	%f162, %f161, %f161, %f159;
	ld.global.f32 	%f163, [%rd20+24];
	sub.f32 	%f164, %f163, %f15;
	fma.rn.f32 	%f165, %f164, %f164, %f162;
	ld.global.f32 	%f166, [%rd20+28];
	sub.f32 	%f167, %f166, %f15;
	fma.rn.f32 	%f316, %f167, %f167, %f165;
	add.s32 	%r88, %r88, 8;
$L__BB0_20:
	setp.eq.s32 	%p15, %r32, 0;
	@%p15 bra 	$L__BB0_26;
	and.b32  	%r35, %r65, 3;
	setp.lt.u32 	%p16, %r32, 4;
	@%p16 bra 	$L__BB0_23;
	add.s32 	%r74, %r88, %r23;
	mul.wide.s32 	%rd21, %r74, 4;
	add.s64 	%rd22, %rd2, %rd21;
	ld.global.f32 	%f169, [%rd22];
	sub.f32 	%f170, %f169, %f15;
	fma.rn.f32 	%f171, %f170, %f170, %f316;
	ld.global.f32 	%f172, [%rd22+4];
	sub.f32 	%f173, %f172, %f15;
	fma.rn.f32 	%f174, %f173, %f173, %f171;
	ld.global.f32 	%f175, [%rd22+8];
	sub.f32 	%f176, %f175, %f15;
	fma.rn.f32 	%f177, %f176, %f176, %f174;
	ld.global.f32 	%f178, [%rd22+12];
	sub.f32 	%f179, %f178, %f15;
	fma.rn.f32 	%f316, %f179, %f179, %f177;
	add.s32 	%r88, %r88, 4;
$L__BB0_23:
	setp.eq.s32 	%p17, %r35, 0;
	@%p17 bra 	$L__BB0_26;
	add.s32 	%r91, %r88, %r23;
	neg.s32 	%r90, %r35;
$L__BB0_25:
	.pragma "nounroll";
	mul.wide.s32 	%rd23, %r91, 4;
	add.s64 	%rd24, %rd2, %rd23;
	ld.global.f32 	%f180, [%rd24];
	sub.f32 	%f181, %f180, %f15;
	fma.rn.f32 	%f316, %f181, %f181, %f316;
	add.s32 	%r91, %r91, 1;
	add.s32 	%r90, %r90, 1;
	setp.ne.s32 	%p18, %r90, 0;
	@%p18 bra 	$L__BB0_25;
$L__BB0_26:
	setp.lt.s32 	%p19, %r65, 1;
	div.rn.f32 	%f29, %f316, %f14;
	@%p19 bra 	$L__BB0_39;
	mul.lo.s32 	%r44, %r65, %r1;
	cvt.f64.f32 	%fd1, %f29;
	add.f64 	%fd2, %fd1, 0d3EE4F8B588E368F1;
	cvt.rn.f32.f64 	%f182, %fd2;
	rsqrt.approx.f32 	%f30, %f182;
	and.b32  	%r45, %r65, 15;
	setp.lt.u32 	%p20, %r65, 16;
	mov.b32 	%r95, 0;
	@%p20 bra 	$L__BB0_30;
	and.b32  	%r95, %r65, 2147483632;
	neg.s32 	%r93, %r95;
	add.s64 	%rd5, %rd2, 32;
	add.s64 	%rd6, %rd1, 32;
	mov.u32 	%r92, %r44;
$L__BB0_29:
	.pragma "nounroll";
	mul.wide.s32 	%rd25, %r92, 4;
	add.s64 	%rd26, %rd5, %rd25;
	add.s64 	%rd27, %rd6, %rd25;
	ld.global.f32 	%f183, [%rd26+-32];
	sub.f32 	%f184, %f183, %f15;
	mul.f32 	%f185, %f184, %f30;
	fma.rn.f32 	%f186, %f31, %f185, %f32;
	st.global.f32 	[%rd27+-32], %f186;
	ld.global.f32 	%f187, [%rd26+-28];
	sub.f32 	%f188, %f187, %f15;
	mul.f32 	%f189, %f188, %f30;
	fma.rn.f32 	%f190, %f31, %f189, %f32;
	st.global.f32 	[%rd27+-28], %f190;
	ld.global.f32 	%f191, [%rd26+-24];
	sub.f32 	%f192, %f191, %f15;
	mul.f32 	%f193, %f192, %f30;
	fma.rn.f32 	%f194, %f31, %f193, %f32;
	st.global.f32 	[%rd27+-24], %f194;
	ld.global.f32 	%f195, [%rd26+-20];
	sub.f32 	%f196, %f195, %f15;
	mul.f32 	%f197, %f196, %f30;
	fma.rn.f32 	%f198, %f31, %f197, %f32;
	st.global.f32 	[%rd27+-20], %f198;
	ld.global.f32 	%f199, [%rd26+-16];
	sub.f32 	%f200, %f199, %f15;
	mul.f32 	%f201, %f200, %f30;
	fma.rn.f32 	%f202, %f31, %f201, %f32;
	st.global.f32 	[%rd27+-16], %f202;
	ld.global.f32 	%f203, [%rd26+-12];
	sub.f32 	%f204, %f203, %f15;
	mul.f32 	%f205, %f204, %f30;
	fma.rn.f32 	%f206, %f31, %f205, %f32;
	st.global.f32 	[%rd27+-12], %f206;
	ld.global.f32 	%f207, [%rd26+-8];
	sub.f32 	%f208, %f207, %f15;
	mul.f32 	%f209, %f208, %f30;
	fma.rn.f32 	%f210, %f31, %f209, %f32;
	st.global.f32 	[%rd27+-8], %f210;
	ld.global.f32 	%f211, [%rd26+-4];
	sub.f32 	%f212, %f211, %f15;
	mul.f32 	%f213, %f212, %f30;
	fma.rn.f32 	%f214, %f31, %f213, %f32;
	st.global.f32 	[%rd27+-4], %f214;
	ld.global.f32 	%f215, [%rd26];
	sub.f32 	%f216, %f215, %f15;
	mul.f32 	%f217, %f216, %f30;
	fma.rn.f32 	%f218, %f31, %f217, %f32;
	st.global.f32 	[%rd27], %f218;
	ld.global.f32 	%f219, [%rd26+4];
	sub.f32 	%f220, %f219, %f15;
	mul.f32 	%f221, %f220, %f30;
	fma.rn.f32 	%f222, %f31, %f221, %f32;
	st.global.f32 	[%rd27+4], %f222;
	ld.global.f32 	%f223, [%rd26+8];
	sub.f32 	%f224, %f223, %f15;
	mul.f32 	%f225, %f224, %f30;
	fma.rn.f32 	%f226, %f31, %f225, %f32;
	st.global.f32 	[%rd27+8], %f226;
	ld.global.f32 	%f227, [%rd26+12];
	sub.f32 	%f228, %f227, %f15;
	mul.f32 	%f229, %f228, %f30;
	fma.rn.f32 	%f230, %f31, %f229, %f32;
	st.global.f32 	[%rd27+12], %f230;
	ld.global.f32 	%f231, [%rd26+16];
	sub.f32 	%f232, %f231, %f15;
	mul.f32 	%f233, %f232, %f30;
	fma.rn.f32 	%f234, %f31, %f233, %f32;
	st.global.f32 	[%rd27+16], %f234;
	ld.global.f32 	%f235, [%rd26+20];
	sub.f32 	%f236, %f235, %f15;
	mul.f32 	%f237, %f236, %f30;
	fma.rn.f32 	%f238, %f31, %f237, %f32;
	st.global.f32 	[%rd27+20], %f238;
	ld.global.f32 	%f239, [%rd26+24];
	sub.f32 	%f240, %f239, %f15;
	mul.f32 	%f241, %f240, %f30;
	fma.rn.f32 	%f242, %f31, %f241, %f32;
	st.global.f32 	[%rd27+24], %f242;
	ld.global.f32 	%f243, [%rd26+28];
	sub.f32 	%f244, %f243, %f15;
	mul.f32 	%f245, %f244, %f30;
	fma.rn.f32 	%f246, %f31, %f245, %f32;
	st.global.f32 	[%rd27+28], %f246;
	add.s32 	%r93, %r93, 16;
	add.s32 	%r92, %r92, 16;
	setp.ne.s32 	%p21, %r93, 0;
	@%p21 bra 	$L__BB0_29;
$L__BB0_30:
	setp.eq.s32 	%p22, %r45, 0;
	@%p22 bra 	$L__BB0_39;
	and.b32  	%r53, %r65, 7;
	setp.lt.u32 	%p23, %r45, 8;
	@%p23 bra 	$L__BB0_33;
	add.s32 	%r76, %r95, %r44;
	mul.wide.s32 	%rd28, %r76, 4;
	add.s64 	%rd29, %rd2, %rd28;
	ld.global.f32 	%f247, [%rd29];
	sub.f32 	%f248, %f247, %f15;
	mul.f32 	%f249, %f248, %f30;
	fma.rn.f32 	%f250, %f31, %f249, %f32;
	add.s64 	%rd30, %rd1, %rd28;
	st.global.f32 	[%rd30], %f250;
	ld.global.f32 	%f251, [%rd29+4];
	sub.f32 	%f252, %f251, %f15;
	mul.f32 	%f253, %f252, %f30;
	fma.rn.f32 	%f254, %f31, %f253, %f32;
	st.global.f32 	[%rd30+4], %f254;
	ld.global.f32 	%f255, [%rd29+8];
	sub.f32 	%f256, %f255, %f15;
	mul.f32 	%f257, %f256, %f30;
	fma.rn.f32 	%f258, %f31, %f257, %f32;
	st.global.f32 	[%rd30+8], %f258;
	ld.global.f32 	%f259, [%rd29+12];
	sub.f32 	%f260, %f259, %f15;
	mul.f32 	%f261, %f260, %f30;
	fma.rn.f32 	%f262, %f31, %f261, %f32;
	st.global.f32 	[%rd30+12], %f262;
	ld.global.f32 	%f263, [%rd29+16];
	sub.f32 	%f264, %f263, %f15;
	mul.f32 	%f265, %f264, %f30;
	fma.rn.f32 	%f266, %f31, %f265, %f32;
	st.global.f32 	[%rd30+16], %f266;
	ld.global.f32 	%f267, [%rd29+20];
	sub.f32 	%f268, %f267, %f15;
	mul.f32 	%f269, %f268, %f30;
	fma.rn.f32 	%f270, %f31, %f269, %f32;
	st.global.f32 	[%rd30+20], %f270;
	ld.global.f32 	%f271, [%rd29+24];
	sub.f32 	%f272, %f271, %f15;
	mul.f32 	%f273, %f272, %f30;
	fma.rn.f32 	%f274, %f31, %f273, %f32;
	st.global.f32 	[%rd30+24], %f274;
	ld.global.f32 	%f275, [%rd29+28];
	sub.f32 	%f276, %f275, %f15;
	mul.f32 	%f277, %f276, %f30;
	fma.rn.f32 	%f278, %f31, %f277, %f32;
	st.global.f32 	[%rd30+28], %f278;
	add.s32 	%r95, %r95, 8;
$L__BB0_33:
	setp.eq.s32 	%p24, %r53, 0;
	@%p24 bra 	$L__BB0_39;
	and.b32  	%r56, %r65, 3;
	setp.lt.u32 	%p25, %r53, 4;
	@%p25 bra 	$L__BB0_36;
	add.s32 	%r77, %r95, %r44;
	mul.wide.s32 	%rd31, %r77, 4;
	add.s64 	%rd32, %rd2, %rd31;
	ld.global.f32 	%f279, [%rd32];
	sub.f32 	%f280, %f279, %f15;
	mul.f32 	%f281, %f280, %f30;
	fma.rn.f32 	%f282, %f31, %f281, %f32;
	add.s64 	%rd33, %rd1, %rd31;
	st.global.f32 	[%rd33], %f282;
	ld.global.f32 	%f283, [%rd32+4];
	sub.f32 	%f284, %f283, %f15;
	mul.f32 	%f285, %f284, %f30;
	fma.rn.f32 	%f286, %f31, %f285, %f32;
	st.global.f32 	[%rd33+4], %f286;
	ld.global.f32 	%f287, [%rd32+8];
	sub.f32 	%f288, %f287, %f15;
	mul.f32 	%f289, %f288, %f30;
	fma.rn.f32 	%f290, %f31, %f289, %f32;
	st.global.f32 	[%rd33+8], %f290;
	ld.global.f32 	%f291, [%rd32+12];
	sub.f32 	%f292, %f291, %f15;
	mul.f32 	%f293, %f292, %f30;
	fma.rn.f32 	%f294, %f31, %f293, %f32;
	st.global.f32 	[%rd33+12], %f294;
	add.s32 	%r95, %r95, 4;
$L__BB0_36:
	setp.eq.s32 	%p26, %r56, 0;
	@%p26 bra 	$L__BB0_39;
	add.s32 	%r98, %r95, %r44;
	neg.s32 	%r97, %r56;
$L__BB0_38:
	.pragma "nounroll";
	mul.wide.s32 	%rd34, %r98, 4;
	add.s64 	%rd35, %rd1, %rd34;
	add.s64 	%rd36, %rd2, %rd34;
	ld.global.f32 	%f295, [%rd36];
	sub.f32 	%f296, %f295, %f15;
	mul.f32 	%f297, %f296, %f30;
	fma.rn.f32 	%f298, %f31, %f297, %f32;
	st.global.f32 	[%rd35], %f298;
	add.s32 	%r98, %r98, 1;
	add.s32 	%r97, %r97, 1;
	setp.ne.s32 	%p27, %r97, 0;
	@%p27 bra 	$L__BB0_38;
$L__BB0_39:
	ret;

}
	// .globl	_Z7lm_warpPfS_iiff
.visible .entry _Z7lm_warpPfS_iiff(
	.param .u64 .ptr .align 1 _Z7lm_warpPfS_iiff_param_0,
	.param .u64 .ptr .align 1 _Z7lm_warpPfS_iiff_param_1,
	.param .u32 _Z7lm_warpPfS_iiff_param_2,
	.param .u32 _Z7lm_warpPfS_iiff_param_3,
	.param .f32 _Z7lm_warpPfS_iiff_param_4,
	.param .f32 _Z7lm_warpPfS_iiff_param_5
)
{
	.reg .pred 	%p<36>;
	.reg .b32 	%r<138>;
	.reg .b32 	%f<243>;
	.reg .b64 	%rd<31>;
	.reg .b64 	%fd<3>;

	ld.param.u64 	%rd7, [_Z7lm_warpPfS_iiff_param_0];
	ld.param.u64 	%rd8, [_Z7lm_warpPfS_iiff_param_1];
	ld.param.u32 	%r66, [_Z7lm_warpPfS_iiff_param_3];
	ld.param.f32 	%f31, [_Z7lm_warpPfS_iiff_param_4];
	ld.param.f32 	%f32, [_Z7lm_warpPfS_iiff_param_5];
	cvta.to.global.u64 	%rd1, %rd8;
	cvta.to.global.u64 	%rd2, %rd7;
	mov.u32 	%r67, %tid.y;
	mov.u32 	%r68, %ntid.x;
	mov.u32 	%r69, %tid.x;
	mad.lo.s32 	%r70, %r67, %r68, %r69;
	and.b32  	%r137, %r70, 31;
	shr.u32 	%r71, %r70, 5;
	mov.u32 	%r72, %ctaid.x;
	mov.u32 	%r73, %ntid.y;
	mad.lo.s32 	%r2, %r72, %r73, %r71;
	setp.ge.s32 	%p1, %r137, %r66;
	mov.f32 	%f233, 0f00000000;
	@%p1 bra 	$L__BB1_13;
	mul.lo.s32 	%r3, %r66, %r2;
	not.b32 	%r74, %r137;
	add.s32 	%r75, %r66, %r74;
	shr.u32 	%r76, %r75, 5;
	add.s32 	%r4, %r76, 1;
	and.b32  	%r5, %r4, 15;
	setp.lt.u32 	%p2, %r75, 480;
	mov.f32 	%f233, 0f00000000;
	mov.u32 	%r120, %r137;
	@%p2 bra 	$L__BB1_4;
	and.b32  	%r77, %r4, 268435440;
	neg.s32 	%r118, %r77;
	add.s64 	%rd3, %rd2, 1024;
	add.s32 	%r117, %r3, %r137;
	mov.f32 	%f233, 0f00000000;
	mov.u32 	%r120, %r137;
$L__BB1_3:
	.pragma "nounroll";
	mul.wide.s32 	%rd9, %r117, 4;
	add.s64 	%rd10, %rd3, %rd9;
	ld.global.f32 	%f37, [%rd10+-1024];
	add.f32 	%f38, %f233, %f37;
	ld.global.f32 	%f39, [%rd10+-896];
	add.f32 	%f40, %f38, %f39;
	ld.global.f32 	%f41, [%rd10+-768];
	add.f32 	%f42, %f40, %f41;
	ld.global.f32 	%f43, [%rd10+-640];
	add.f32 	%f44, %f42, %f43;
	ld.global.f32 	%f45, [%rd10+-512];
	add.f32 	%f46, %f44, %f45;
	ld.global.f32 	%f47, [%rd10+-384];
	add.f32 	%f48, %f46, %f47;
	ld.global.f32 	%f49, [%rd10+-256];
	add.f32 	%f50, %f48, %f49;
	ld.global.f32 	%f51, [%rd10+-128];
	add.f32 	%f52, %f50, %f51;
	ld.global.f32 	%f53, [%rd10];
	add.f32 	%f54, %f52, %f53;
	ld.global.f32 	%f55, [%rd10+128];
	add.f32 	%f56, %f54, %f55;
	ld.global.f32 	%f57, [%rd10+256];
	add.f32 	%f58, %f56, %f57;
	ld.global.f32 	%f59, [%rd10+384];
	add.f32 	%f60, %f58, %f59;
	ld.global.f32 	%f61, [%rd10+512];
	add.f32 	%f62, %f60, %f61;
	ld.global.f32 	%f63, [%rd10+640];
	add.f32 	%f64, %f62, %f63;
	ld.global.f32 	%f65, [%rd10+768];
	add.f32 	%f66, %f64, %f65;
	ld.global.f32 	%f67, [%rd10+896];
	add.f32 	%f233, %f66, %f67;
	add.s32 	%r120, %r120, 512;
	add.s32 	%r118, %r118, 16;
	add.s32 	%r117, %r117, 512;
	setp.ne.s32 	%p3, %r118, 0;
	@%p3 bra 	$L__BB1_3;
$L__BB1_4:
	setp.eq.s32 	%p4, %r5, 0;
	@%p4 bra 	$L__BB1_13;
	and.b32  	%r15, %r4, 7;
	setp.lt.u32 	%p5, %r5, 8;
	@%p5 bra 	$L__BB1_7;
	add.s32 	%r78, %r120, %r3;
	mul.wide.s32 	%rd11, %r78, 4;
	add.s64 	%rd12, %rd2, %rd11;
	ld.global.f32 	%f69, [%rd12];
	add.f32 	%f70, %f233, %f69;
	ld.global.f32 	%f71, [%rd12+128];
	add.f32 	%f72, %f70, %f71;
	ld.global.f32 	%f73, [%rd12+256];
	add.f32 	%f74, %f72, %f73;
	ld.global.f32 	%f75, [%rd12+384];
	add.f32 	%f76, %f74, %f75;
	ld.global.f32 	%f77, [%rd12+512];
	add.f32 	%f78, %f76, %f77;
	ld.global.f32 	%f79, [%rd12+640];
	add.f32 	%f80, %f78, %f79;
	ld.global.f32 	%f81, [%rd12+768];
	add.f32 	%f82, %f80, %f81;
	ld.global.f32 	%f83, [%rd12+896];
	add.f32 	%f233, %f82, %f83;
	add.s32 	%r120, %r120, 256;
$L__BB1_7:
	setp.eq.s32 	%p6, %r15, 0;
	@%p6 bra 	$L__BB1_13;
	and.b32  	%r18, %r4, 3;
	setp.lt.u32 	%p7, %r15, 4;
	@%p7 bra 	$L__BB1_10;
	add.s32 	%r79, %r120, %r3;
	mul.wide.s32 	%rd13, %r79, 4;
	add.s64 	%rd14, %rd2, %rd13;
	ld.global.f32 	%f85, [%rd14];
	add.f32 	%f86, %f233, %f85;
	ld.global.f32 	%f87, [%rd14+128];
	add.f32 	%f88, %f86, %f87;
	ld.global.f32 	%f89, [%rd14+256];
	add.f32 	%f90, %f88, %f89;
	ld.global.f32 	%f91, [%rd14+384];
	add.f32 	%f233, %f90, %f91;
	add.s32 	%r120, %r120, 128;
$L__BB1_10:
	setp.eq.s32 	%p8, %r18, 0;
	@%p8 bra 	$L__BB1_13;
	add.s32 	%r124, %r120, %r3;
	neg.s32 	%r123, %r18;
$L__BB1_12:
	.pragma "nounroll";
	mul.wide.s32 	%rd15, %r124, 4;
	add.s64 	%rd16, %rd2, %rd15;
	ld.global.f32 	%f92, [%rd16];
	add.f32 	%f233, %f233, %f92;
	add.s32 	%r124, %r124, 32;
	add.s32 	%r123, %r123, 1;
	setp.ne.s32 	%p9, %r123, 0;
	@%p9 bra 	$L__BB1_12;
$L__BB1_13:
	setp.ge.s32 	%p10, %r137, %r66;
	bar.sync 	0;
	mov.b32 	%r80, %f233;
	shfl.sync.down.b32	%r81|%p11, %r80, 16, 31, -1;
	mov.b32 	%f94, %r81;
	add.f32 	%f95, %f233, %f94;
	mov.b32 	%r82, %f95;
	shfl.sync.down.b32	%r83|%p12, %r82, 8, 31, -1;
	mov.b32 	%f96, %r83;
	add.f32 	%f97, %f95, %f96;
	mov.b32 	%r84, %f97;
	shfl.sync.down.b32	%r85|%p13, %r84, 4, 31, -1;
	mov.b32 	%f98, %r85;
	add.f32 	%f99, %f97, %f98;
	mov.b32 	%r86, %f99;
	shfl.sync.down.b32	%r87|%p14, %r86, 2, 31, -1;
	mov.b32 	%f100, %r87;
	add.f32 	%f101, %f99, %f100;
	mov.b32 	%r88, %f101;
	shfl.sync.down.b32	%r89|%p15, %r88, 1, 31, -1;
	mov.b32 	%f102, %r89;
	add.f32 	%f103, %f101, %f102;
	mov.b32 	%r90, %f103;
	shfl.sync.idx.b32	%r91|%p16, %r90, 0, 31, -1;
	mov.b32 	%f104, %r91;
	cvt.rn.f32.s32 	%f14, %r66;
	div.rn.f32 	%f15, %f104, %f14;
	bar.sync 	0;
	mov.f32 	%f242, 0f00000000;
	@%p10 bra 	$L__BB1_26;
	mul.lo.s32 	%r27, %r66, %r2;
	not.b32 	%r92, %r137;
	add.s32 	%r93, %r66, %r92;
	shr.u32 	%r94, %r93, 5;
	add.s32 	%r28, %r94, 1;
	and.b32  	%r29, %r28, 15;
	setp.lt.u32 	%p17, %r93, 480;
	mov.f32 	%f242, 0f00000000;
	mov.u32 	%r128, %r137;
	@%p17 bra 	$L__BB1_17;
	and.b32  	%r95, %r28, 268435440;
	neg.s32 	%r126, %r95;
	add.s64 	%rd4, %rd2, 1024;
	add.s32 	%r125, %r27, %r137;
	mov.f32 	%f242, 0f00000000;
	mov.u32 	%r128, %r137;
$L__BB1_16:
	.pragma "nounroll";
	mul.wide.s32 	%rd17, %r125, 4;
	add.s64 	%rd18, %rd4, %rd17;
	ld.global.f32 	%f108, [%rd18+-1024];
	sub.f32 	%f109, %f108, %f15;
	fma.rn.f32 	%f110, %f109, %f109, %f242;
	ld.global.f32 	%f111, [%rd18+-896];
	sub.f32 	%f112, %f111, %f15;
	fma.rn.f32 	%f113, %f112, %f112, %f110;
	ld.global.f32 	%f114, [%rd18+-768];
	sub.f32 	%f115, %f114, %f15;
	fma.rn.f32 	%f116, %f115, %f115, %f113;
	ld.global.f32 	%f117, [%rd18+-640];
	sub.f32 	%f118, %f117, %f15;
	fma.rn.f32 	%f119, %f118, %f118, %f116;
	ld.global.f32 	%f120, [%rd18+-512];
	sub.f32 	%f121, %f120, %f15;
	fma.rn.f32 	%f122, %f121, %f121, %f119;
	ld.global.f32 	%f123, [%rd18+-384];
	sub.f32 	%f124, %f123, %f15;
	fma.rn.f32 	%f125, %f124, %f124, %f122;
	ld.global.f32 	%f126, [%rd18+-256];
	sub.f32 	%f127, %f126, %f15;
	fma.rn.f32 	%f128, %f127, %f127, %f125;
	ld.global.f32 	%f129, [%rd18+-128];
	sub.f32 	%f130, %f129, %f15;
	fma.rn.f32 	%f131, %f130, %f130, %f128;
	ld.global.f32 	%f132, [%rd18];
	sub.f32 	%f133, %f132, %f15;
	fma.rn.f32 	%f134, %f133, %f133, %f131;
	ld.global.f32 	%f135, [%rd18+128];
	sub.f32 	%f136, %f135, %f15;
	fma.rn.f32 	%f137, %f136, %f136, %f134;
	ld.global.f32 	%f138, [%rd18+256];
	sub.f32 	%f139, %f138, %f15;
	fma.rn.f32 	%f140, %f139, %f139, %f137;
	ld.global.f32 	%f141, [%rd18+384];
	sub.f32 	%f142, %f141, %f15;
	fma.rn.f32 	%f143, %f142, %f142, %f140;
	ld.global.f32 	%f144, [%rd18+512];
	sub.f32 	%f145, %f144, %f15;
	fma.rn.f32 	%f146, %f145, %f145, %f143;
	ld.global.f32 	%f147, [%rd18+640];
	sub.f32 	%f148, %f147, %f15;
	fma.rn.f32 	%f149, %f148, %f148, %f146;
	ld.global.f32 	%f150, [%rd18+768];
	sub.f32 	%f151, %f150, %f15;
	fma.rn.f32 	%f152, %f151, %f151, %f149;
	ld.global.f32 	%f153, [%rd18+896];
	sub.f32 	%f154, %f153, %f15;
	fma.rn.f32 	%f242, %f154, %f154, %f152;
	add.s32 	%r128, %r128, 512;
	add.s32 	%r126, %r126, 16;
	add.s32 	%r125, %r125, 512;
	setp.ne.s32 	%p18, %r126, 0;
	@%p18 bra 	$L__BB1_16;
$L__BB1_17:
	setp.eq.s32 	%p19, %r29, 0;
	@%p19 bra 	$L__BB1_26;
	and.b32  	%r39, %r28, 7;
	setp.lt.u32 	%p20, %r29, 8;
	@%p20 bra 	$L__BB1_20;
	add.s32 	%r96, %r128, %r27;
	mul.wide.s32 	%rd19, %r96, 4;
	add.s64 	%rd20, %rd2, %rd19;
	ld.global.f32 	%f156, [%rd20];
	sub.f32 	%f157, %f156, %f15;
	fma.rn.f32 	%f158, %f157, %f157, %f242;
	ld.global.f32 	%f159, [%rd20+128];
	sub.f32 	%f160, %f159, %f15;
	fma.rn.f32 	%f161, %f160, %f160, %f158;
	ld.global.f32 	%f162, [%rd20+256];
	sub.f32 	%f163, %f162, %f15;
	fma.rn.f32 	%f164, %f163, %f163, %f161;
	ld.global.f32 	%f165, [%rd20+384];
	sub.f32 	%f166, %f165, %f15;
	fma.rn.f32 	%f167, %f166, %f166, %f164;
	ld.global.f32 	%f168, [%rd20+512];
	sub.f32 	%f169, %f168, %f15;
	fma.rn.f32 	%f170, %f169, %f169, %f167;
	ld.global.f32 	%f171, [%rd20+640];
	sub.f32 	%f172, %f171, %f15;
	fma.rn.f32 	%f173, %f172, %f172, %f170;
	ld.global.f32 	%f174, [%rd20+768];
	sub.f32 	%f175, %f174, %f15;
	fma.rn.f32 	%f176, %f175, %f175, %f173;
	ld.global.f32 	%f177, [%rd20+896];
	sub.f32 	%f178, %f177, %f15;
	fma.rn.f32 	%f242, %f178, %f178, %f176;
	add.s32 	%r128, %r128, 256;
$L__BB1_20:
	setp.eq.s32 	%p21, %r39, 0;
	@%p21 bra 	$L__BB1_26;
	and.b32  	%r42, %r28, 3;
	setp.lt.u32 	%p22, %r39, 4;
	@%p22 bra 	$L__BB1_23;
	add.s32 	%r97, %r128, %r27;
	mul.wide.s32 	%rd21, %r97, 4;
	add.s64 	%rd22, %rd2, %rd21;
	ld.global.f32 	%f180, [%rd22];
	sub.f32 	%f181, %f180, %f15;
	fma.rn.f32 	%f182, %f181, %f181, %f242;
	ld.global.f32 	%f183, [%rd22+128];
	sub.f32 	%f184, %f183, %f15;
	fma.rn.f32 	%f185, %f184, %f184, %f182;
	ld.global.f32 	%f186, [%rd22+256];
	sub.f32 	%f187, %f186, %f15;
	fma.rn.f32 	%f188, %f187, %f187, %f185;
	ld.global.f32 	%f189, [%rd22+384];
	sub.f32 	%f190, %f189, %f15;
	fma.rn.f32 	%f242, %f190, %f190, %f188;
	add.s32 	%r128, %r128, 128;
$L__BB1_23:
	setp.eq.s32 	%p23, %r42, 0;
	@%p23 bra 	$L__BB1_26;
	add.s32 	%r132, %r128, %r27;
	neg.s32 	%r131, %r42;
$L__BB1_25:
	.pragma "nounroll";
	mul.wide.s32 	%rd23, %r132, 4;
	add.s64 	%rd24, %rd2, %rd23;
	ld.global.f32 	%f191, [%rd24];
	sub.f32 	%f192, %f191, %f15;
	fma.rn.f32 	%f242, %f192, %f192, %f242;
	add.s32 	%r132, %r132, 32;
	add.s32 	%r131, %r131, 1;
	setp.ne.s32 	%p24, %r131, 0;
	@%p24 bra 	$L__BB1_25;
$L__BB1_26:
	setp.ge.s32 	%p25, %r137, %r66;
	bar.sync 	0;
	mov.b32 	%r98, %f242;
	shfl.sync.down.b32	%r99|%p26, %r98, 16, 31, -1;
	mov.b32 	%f193, %r99;
	add.f32 	%f194, %f242, %f193;
	mov.b32 	%r100, %f194;
	shfl.sync.down.b32	%r101|%p27, %r100, 8, 31, -1;
	mov.b32 	%f195, %r101;
	add.f32 	%f196, %f194, %f195;
	mov.b32 	%r102, %f196;
	shfl.sync.down.b32	%r103|%p28, %r102, 4, 31, -1;
	mov.b32 	%f197, %r103;
	add.f32 	%f198, %f196, %f197;
	mov.b32 	%r104, %f198;
	shfl.sync.down.b32	%r105|%p29, %r104, 2, 31, -1;
	mov.b32 	%f199, %r105;
	add.f32 	%f200, %f198, %f199;
	mov.b32 	%r106, %f200;
	shfl.sync.down.b32	%r107|%p30, %r106, 1, 31, -1;
	mov.b32 	%f201, %r107;
	add.f32 	%f202, %f200, %f201;
	mov.b32 	%r108, %f202;
	shfl.sync.idx.b32	%r109|%p31, %r108, 0, 31, -1;
	mov.b32 	%f203, %r109;
	div.rn.f32 	%f29, %f203, %f14;
	bar.sync 	0;
	@%p25 bra 	$L__BB1_33;
	mul.lo.s32 	%r51, %r66, %r2;
	cvt.f64.f32 	%fd1, %f29;
	add.f64 	%fd2, %fd1, 0d3EE4F8B588E368F1;
	cvt.rn.f32.f64 	%f204, %fd2;
	rsqrt.approx.f32 	%f30, %f204;
	not.b32 	%r110, %r137;
	add.s32 	%r52, %r66, %r110;
	and.b32  	%r111, %r52, 96;
	setp.eq.s32 	%p32, %r111, 96;
	@%p32 bra 	$L__BB1_30;
	shr.u32 	%r112, %r52, 5;
	add.s32 	%r113, %r112, 1;
	and.b32  	%r114, %r113, 3;
	add.s32 	%r134, %r51, %r137;
	neg.s32 	%r133, %r114;
	shl.b32 	%r115, %r113, 5;
	and.b32  	%r116, %r115, 96;
	or.b32  	%r137, %r116, %r137;
$L__BB1_29:
	.pragma "nounroll";
	mul.wide.s32 	%rd25, %r134, 4;
	add.s64 	%rd26, %rd1, %rd25;
	add.s64 	%rd27, %rd2, %rd25;
	ld.global.f32 	%f205, [%rd27];
	sub.f32 	%f206, %f205, %f15;
	mul.f32 	%f207, %f206, %f30;
	fma.rn.f32 	%f208, %f31, %f207, %f32;
	st.global.f32 	[%rd26], %f208;
	add.s32 	%r134, %r134, 32;
	add.s32 	%r133, %r133, 1;
	setp.ne.s32 	%p33, %r133, 0;
	@%p33 bra 	$L__BB1_29;
$L__BB1_30:
	setp.lt.u32 	%p34, %r52, 96;
	@%p34 bra 	$L__BB1_33;
	add.s64 	%rd5, %rd2, 256;
	add.s32 	%r136, %r137, %r51;
	add.s64 	%rd6, %rd1, 256;
$L__BB1_32:
	mul.wide.s32 	%rd28, %r136, 4;
	add.s64 	%rd29, %rd5, %rd28;
	add.s64 	%rd30, %rd6, %rd28;
	ld.global.f32 	%f209, [%rd29+-256];
	sub.f32 	%f210, %f209, %f15;
	mul.f32 	%f211, %f210, %f30;
	fma.rn.f32 	%f212, %f31, %f211, %f32;
	st.global.f32 	[%rd30+-256], %f212;
	ld.global.f32 	%f213, [%rd29+-128];
	sub.f32 	%f214, %f213, %f15;
	mul.f32 	%f215, %f214, %f30;
	fma.rn.f32 	%f216, %f31, %f215, %f32;
	st.global.f32 	[%rd30+-128], %f216;
	ld.global.f32 	%f217, [%rd29];
	sub.f32 	%f218, %f217, %f15;
	mul.f32 	%f219, %f218, %f30;
	fma.rn.f32 	%f220, %f31, %f219, %f32;
	st.global.f32 	[%rd30], %f220;
	ld.global.f32 	%f221, [%rd29+128];
	sub.f32 	%f222, %f221, %f15;
	mul.f32 	%f223, %f222, %f30;
	fma.rn.f32 	%f224, %f31, %f223, %f32;
	st.global.f32 	[%rd30+128], %f224;
	add.s32 	%r137, %r137, 128;
	add.s32 	%r136, %r136, 128;
	setp.lt.s32 	%p35, %r137, %r66;
	@%p35 bra 	$L__BB1_32;
$L__BB1_33:
	ret;

}
	// .globl	_Z7lm_vec4PfS_iiff
.visible .entry _Z7lm_vec4PfS_iiff(
	.param .u64 .ptr .align 1 _Z7lm_vec4PfS_iiff_param_0,
	.param .u64 .ptr .align 1 _Z7lm_vec4PfS_iiff_param_1,
	.param .u32 _Z7lm_vec4PfS_iiff_param_2,
	.param .u32 _Z7lm_vec4PfS_iiff_param_3,
	.param .f32 _Z7lm_vec4PfS_iiff_param_4,
	.param .f32 _Z7lm_vec4PfS_iiff_param_5
)
{
	.reg .pred 	%p<34>;
	.reg .b32 	%r<125>;
	.reg .b32 	%f<454>;
	.reg .b64 	%rd<31>;
	.reg .b64 	%fd<3>;

	ld.param.u64 	%rd7, [_Z7lm_vec4PfS_iiff_param_0];
	ld.param.u64 	%rd8, [_Z7lm_vec4PfS_iiff_param_1];
	ld.param.u32 	%r52, [_Z7lm_vec4PfS_iiff_param_3];
	ld.param.f32 	%f29, [_Z7lm_vec4PfS_iiff_param_4];
	ld.param.f32 	%f30, [_Z7lm_vec4PfS_iiff_param_5];
	cvta.to.global.u64 	%rd1, %rd8;
	cvta.to.global.u64 	%rd2, %rd7;
	mov.u32 	%r53, %tid.y;
	mov.u32 	%r54, %ntid.x;
	mov.u32 	%r55, %tid.x;
	mad.lo.s32 	%r56, %r53, %r54, %r55;
	shr.u32 	%r57, %r56, 5;
	shl.b32 	%r58, %r56, 2;
	and.b32  	%r124, %r58, 124;
	mov.u32 	%r59, %ctaid.x;
	mov.u32 	%r60, %ntid.y;
	mad.lo.s32 	%r2, %r59, %r60, %r57;
	setp.ge.s32 	%p1, %r124, %r52;
	mov.f32 	%f445, 0f00000000;
	@%p1 bra 	$L__BB2_12;
	mul.lo.s32 	%r3, %r52, %r2;
	not.b32 	%r61, %r124;
	add.s32 	%r4, %r52, %r61;
	shr.u32 	%r62, %r4, 7;
	add.s32 	%r5, %r62, 1;
	and.b32  	%r6, %r5, 7;
	setp.lt.u32 	%p2, %r4, 896;
	mov.f32 	%f445, 0f00000000;
	mov.u32 	%r111, %r124;
	@%p2 bra 	$L__BB2_4;
	and.b32  	%r63, %r5, 67108856;
	neg.s32 	%r109, %r63;
	add.s64 	%rd3, %rd2, 2048;
	add.s32 	%r108, %r3, %r124;
	mov.f32 	%f445, 0f00000000;
	mov.u32 	%r111, %r124;
$L__BB2_3:
	.pragma "nounroll";
	mul.wide.s32 	%rd9, %r108, 4;
	add.s64 	%rd10, %rd3, %rd9;
	ld.global.v4.f32 	{%f35, %f36, %f37, %f38}, [%rd10+-2048];
	add.f32 	%f39, %f445, %f35;
	add.f32 	%f40, %f39, %f36;
	add.f32 	%f41, %f40, %f37;
	add.f32 	%f42, %f41, %f38;
	ld.global.v4.f32 	{%f43, %f44, %f45, %f46}, [%rd10+-1536];
	add.f32 	%f47, %f42, %f43;
	add.f32 	%f48, %f47, %f44;
	add.f32 	%f49, %f48, %f45;
	add.f32 	%f50, %f49, %f46;
	ld.global.v4.f32 	{%f51, %f52, %f53, %f54}, [%rd10+-1024];
	add.f32 	%f55, %f50, %f51;
	add.f32 	%f56, %f55, %f52;
	add.f32 	%f57, %f56, %f53;
	add.f32 	%f58, %f57, %f54;
	ld.global.v4.f32 	{%f59, %f60, %f61, %f62}, [%rd10+-512];
	add.f32 	%f63, %f58, %f59;
	add.f32 	%f64, %f63, %f60;
	add.f32 	%f65, %f64, %f61;
	add.f32 	%f66, %f65, %f62;
	ld.global.v4.f32 	{%f67, %f68, %f69, %f70}, [%rd10];
	add.f32 	%f71, %f66, %f67;
	add.f32 	%f72, %f71, %f68;
	add.f32 	%f73, %f72, %f69;
	add.f32 	%f74, %f73, %f70;
	ld.global.v4.f32 	{%f75, %f76, %f77, %f78}, [%rd10+512];
	add.f32 	%f79, %f74, %f75;
	add.f32 	%f80, %f79, %f76;
	add.f32 	%f81, %f80, %f77;
	add.f32 	%f82, %f81, %f78;
	ld.global.v4.f32 	{%f83, %f84, %f85, %f86}, [%rd10+1024];
	add.f32 	%f87, %f82, %f83;
	add.f32 	%f88, %f87, %f84;
	add.f32 	%f89, %f88, %f85;
	add.f32 	%f90, %f89, %f86;
	ld.global.v4.f32 	{%f91, %f92, %f93, %f94}, [%rd10+1536];
	add.f32 	%f95, %f90, %f91;
	add.f32 	%f96, %f95, %f92;
	add.f32 	%f97, %f96, %f93;
	add.f32 	%f445, %f97, %f94;
	add.s32 	%r111, %r111, 1024;
	add.s32 	%r109, %r109, 8;
	add.s32 	%r108, %r108, 1024;
	setp.ne.s32 	%p3, %r109, 0;
	@%p3 bra 	$L__BB2_3;
$L__BB2_4:
	setp.eq.s32 	%p4, %r6, 0;
	@%p4 bra 	$L__BB2_12;
	setp.lt.u32 	%p5, %r6, 4;
	@%p5 bra 	$L__BB2_7;
	add.s32 	%r64, %r111, %r3;
	mul.wide.s32 	%rd11, %r64, 4;
	add.s64 	%rd12, %rd2, %rd11;
	ld.global.v4.f32 	{%f99, %f100, %f101, %f102}, [%rd12];
	add.f32 	%f103, %f445, %f99;
	add.f32 	%f104, %f103, %f100;
	add.f32 	%f105, %f104, %f101;
	add.f32 	%f106, %f105, %f102;
	ld.global.v4.f32 	{%f107, %f108, %f109, %f110}, [%rd12+512];
	add.f32 	%f111, %f106, %f107;
	add.f32 	%f112, %f111, %f108;
	add.f32 	%f113, %f112, %f109;
	add.f32 	%f114, %f113, %f110;
	ld.global.v4.f32 	{%f115, %f116, %f117, %f118}, [%rd12+1024];
	add.f32 	%f119, %f114, %f115;
	add.f32 	%f120, %f119, %f116;
	add.f32 	%f121, %f120, %f117;
	add.f32 	%f122, %f121, %f118;
	ld.global.v4.f32 	{%f123, %f124, %f125, %f126}, [%rd12+1536];
	add.f32 	%f127, %f122, %f123;
	add.f32 	%f128, %f127, %f124;
	add.f32 	%f129, %f128, %f125;
	add.f32 	%f445, %f129, %f126;
	add.s32 	%r111, %r111, 512;
$L__BB2_7:
	and.b32  	%r65, %r5, 3;
	setp.eq.s32 	%p6, %r65, 0;
	@%p6 bra 	$L__BB2_12;
	setp.eq.s32 	%p7, %r65, 1;
	@%p7 bra 	$L__BB2_10;
	add.s32 	%r66, %r111, %r3;
	mul.wide.s32 	%rd13, %r66, 4;
	add.s64 	%rd14, %rd2, %rd13;
	ld.global.v4.f32 	{%f131, %f132, %f133, %f134}, [%rd14];
	add.f32 	%f135, %f445, %f131;
	add.f32 	%f136, %f135, %f132;
	add.f32 	%f137, %f136, %f133;
	add.f32 	%f138, %f137, %f134;
	ld.global.v4.f32 	{%f139, %f140, %f141, %f142}, [%rd14+512];
	add.f32 	%f143, %f138, %f139;
	add.f32 	%f144, %f143, %f140;
	add.f32 	%f145, %f144, %f141;
	add.f32 	%f445, %f145, %f142;
	add.s32 	%r111, %r111, 256;
$L__BB2_10:
	and.b32  	%r67, %r4, 128;
	setp.ne.s32 	%p8, %r67, 0;
	@%p8 bra 	$L__BB2_12;
	add.s32 	%r68, %r111, %r3;
	mul.wide.s32 	%rd15, %r68, 4;
	add.s64 	%rd16, %rd2, %rd15;
	ld.global.v4.f32 	{%f146, %f147, %f148, %f149}, [%rd16];
	add.f32 	%f150, %f445, %f146;
	add.f32 	%f151, %f150, %f147;
	add.f32 	%f152, %f151, %f148;
	add.f32 	%f445, %f152, %f149;
$L__BB2_12:
	setp.ge.s32 	%p9, %r124, %r52;
	bar.sync 	0;
	mov.b32 	%r69, %f445;
	shfl.sync.down.b32	%r70|%p10, %r69, 16, 31, -1;
	mov.b32 	%f154, %r70;
	add.f32 	%f155, %f445, %f154;
	mov.b32 	%r71, %f155;
	shfl.sync.down.b32	%r72|%p11, %r71, 8, 31, -1;
	mov.b32 	%f156, %r72;
	add.f32 	%f157, %f155, %f156;
	mov.b32 	%r73, %f157;
	shfl.sync.down.b32	%r74|%p12, %r73, 4, 31, -1;
	mov.b32 	%f158, %r74;
	add.f32 	%f159, %f157, %f158;
	mov.b32 	%r75, %f159;
	shfl.sync.down.b32	%r76|%p13, %r75, 2, 31, -1;
	mov.b32 	%f160, %r76;
	add.f32 	%f161, %f159, %f160;
	mov.b32 	%r77, %f161;
	shfl.sync.down.b32	%r78|%p14, %r77, 1, 31, -1;
	mov.b32 	%f162, %r78;
	add.f32 	%f163, %f161, %f162;
	mov.b32 	%r79, %f163;
	shfl.sync.idx.b32	%r80|%p15, %r79, 0, 31, -1;
	mov.b32 	%f164, %r80;
	cvt.rn.f32.s32 	%f13, %r52;
	div.rn.f32 	%f14, %f164, %f13;
	bar.sync 	0;
	mov.f32 	%f453, 0f00000000;
	@%p9 bra 	$L__BB2_24;
	mul.lo.s32 	%r20, %r52, %r2;
	not.b32 	%r81, %r124;
	add.s32 	%r21, %r52, %r81;
	shr.u32 	%r82, %r21, 7;
	add.s32 	%r22, %r82, 1;
	and.b32  	%r23, %r22, 7;
	setp.lt.u32 	%p16, %r21, 896;
	mov.f32 	%f453, 0f00000000;
	mov.u32 	%r117, %r124;
	@%p16 bra 	$L__BB2_16;
	and.b32  	%r83, %r22, 67108856;
	neg.s32 	%r115, %r83;
	add.s64 	%rd4, %rd2, 2048;
	add.s32 	%r114, %r20, %r124;
	mov.f32 	%f453, 0f00000000;
	mov.u32 	%r117, %r124;
$L__BB2_15:
	.pragma "nounroll";
	mul.wide.s32 	%rd17, %r114, 4;
	add.s64 	%rd18, %rd4, %rd17;
	ld.global.v4.f32 	{%f168, %f169, %f170, %f171}, [%rd18+-2048];
	sub.f32 	%f172, %f168, %f14;
	fma.rn.f32 	%f173, %f172, %f172, %f453;
	sub.f32 	%f174, %f169, %f14;
	fma.rn.f32 	%f175, %f174, %f174, %f173;
	sub.f32 	%f176, %f170, %f14;
	fma.rn.f32 	%f177, %f176, %f176, %f175;
	sub.f32 	%f178, %f171, %f14;
	fma.rn.f32 	%f179, %f178, %f178, %f177;
	ld.global.v4.f32 	{%f180, %f181, %f182, %f183}, [%rd18+-1536];
	sub.f32 	%f184, %f180, %f14;
	fma.rn.f32 	%f185, %f184, %f184, %f179;
	sub.f32 	%f186, %f181, %f14;
	fma.rn.f32 	%f187, %f186, %f186, %f185;
	sub.f32 	%f188, %f182, %f14;
	fma.rn.f32 	%f189, %f188, %f188, %f187;
	sub.f32 	%f190, %f183, %f14;
	fma.rn.f32 	%f191, %f190, %f190, %f189;
	ld.global.v4.f32 	{%f192, %f193, %f194, %f195}, [%rd18+-1024];
	sub.f32 	%f196, %f192, %f14;
	fma.rn.f32 	%f197, %f196, %f196, %f191;
	sub.f32 	%f198, %f193, %f14;
	fma.rn.f32 	%f199, %f198, %f198, %f197;
	sub.f32 	%f200, %f194, %f14;
	fma.rn.f32 	%f201, %f200, %f200, %f199;
	sub.f32 	%f202, %f195, %f14;
	fma.rn.f32 	%f203, %f202, %f202, %f201;
	ld.global.v4.f32 	{%f204, %f205, %f206, %f207}, [%rd18+-512];
	sub.f32 	%f208, %f204, %f14;
	fma.rn.f32 	%f209, %f208, %f208, %f203;
	sub.f32 	%f210, %f205, %f14;
	fma.rn.f32 	%f211, %f210, %f210, %f209;
	sub.f32 	%f212, %f206, %f14;
	fma.rn.f32 	%f213, %f212, %f212, %f211;
	sub.f32 	%f214, %f207, %f14;
	fma.rn.f32 	%f215, %f214, %f214, %f213;
	ld.global.v4.f32 	{%f216, %f217, %f218, %f219}, [%rd18];
	sub.f32 	%f220, %f216, %f14;
	fma.rn.f32 	%f221, %f220, %f220, %f215;
	sub.f32 	%f222, %f217, %f14;
	fma.rn.f32 	%f223, %f222, %f222, %f221;
	sub.f32 	%f224, %f218, %f14;
	fma.rn.f32 	%f225, %f224, %f224, %f223;
	sub.f32 	%f226, %f219, %f14;
	fma.rn.f32 	%f227, %f226, %f226, %f225;
	ld.global.v4.f32 	{%f228, %f229, %f230, %f231}, [%rd18+512];
	sub.f32 	%f232, %f228, %f14;
	fma.rn.f32 	%f233, %f232, %f232, %f227;
	sub.f32 	%f234, %f229, %f14;
	fma.rn.f32 	%f235, %f234, %f234, %f233;
	sub.f32 	%f236, %f230, %f14;
	fma.rn.f32 	%f237, %f236, %f236, %f235;
	sub.f32 	%f238, %f231, %f14;
	fma.rn.f32 	%f239, %f238, %f238, %f237;
	ld.global.v4.f32 	{%f240, %f241, %f242, %f243}, [%rd18+1024];
	sub.f32 	%f244, %f240, %f14;
	fma.rn.f32 	%f245, %f244, %f244, %f239;
	sub.f32 	%f246, %f241, %f14;
	fma.rn.f32 	%f247, %f246, %f246, %f245;
	sub.f32 	%f248, %f242, %f14;
	fma.rn.f32 	%f249, %f248, %f248, %f247;
	sub.f32 	%f250, %f243, %f14;
	fma.rn.f32 	%f251, %f250, %f250, %f249;
	ld.global.v4.f32 	{%f252, %f253, %f254, %f255}, [%rd18+1536];
	sub.f32 	%f256, %f252, %f14;
	fma.rn.f32 	%f257, %f256, %f256, %f251;
	sub.f32 	%f258, %f253, %f14;
	fma.rn.f32 	%f259, %f258, %f258, %f257;
	sub.f32 	%f260, %f254, %f14;
	fma.rn.f32 	%f261, %f260, %f260, %f259;
	sub.f32 	%f262, %f255, %f14;
	fma.rn.f32 	%f453, %f262, %f262, %f261;
	add.s32 	%r117, %r117, 1024;
	add.s32 	%r115, %r115, 8;
	add.s32 	%r114, %r114, 1024;
	setp.ne.s32 	%p17, %r115, 0;
	@%p17 bra 	$L__BB2_15;
$L__BB2_16:
	setp.eq.s32 	%p18, %r23, 0;
	@%p18 bra 	$L__BB2_24;
	setp.lt.u32 	%p19, %r23, 4;
	@%p19 bra 	$L__BB2_19;
	add.s32 	%r84, %r117, %r20;
	mul.wide.s32 	%rd19, %r84, 4;
	add.s64 	%rd20, %rd2, %rd19;
	ld.global.v4.f32 	{%f264, %f265, %f266, %f267}, [%rd20];
	sub.f32 	%f268, %f264, %f14;
	fma.rn.f32 	%f269, %f268, %f268, %f453;
	sub.f32 	%f270, %f265, %f14;
	fma.rn.f32 	%f271, %f270, %f270, %f269;
	sub.f32 	%f272, %f266, %f14;
	fma.rn.f32 	%f273, %f272, %f272, %f271;
	sub.f32 	%f274, %f267, %f14;
	fma.rn.f32 	%f275, %f274, %f274, %f273;
	ld.global.v4.f32 	{%f276, %f277, %f278, %f279}, [%rd20+512];
	sub.f32 	%f280, %f276, %f14;
	fma.rn.f32 	%f281, %f280, %f280, %f275;
	sub.f32 	%f282, %f277, %f14;
	fma.rn.f32 	%f283, %f282, %f282, %f281;
	sub.f32 	%f284, %f278, %f14;
	fma.rn.f32 	%f285, %f284, %f284, %f283;
	sub.f32 	%f286, %f279, %f14;
	fma.rn.f32 	%f287, %f286, %f286, %f285;
	ld.global.v4.f32 	{%f288, %f289, %f290, %f291}, [%rd20+1024];
	sub.f32 	%f292, %f288, %f14;
	fma.rn.f32 	%f293, %f292, %f292, %f287;
	sub.f32 	%f294, %f289, %f14;
	fma.rn.f32 	%f295, %f294, %f294, %f293;
	sub.f32 	%f296, %f290, %f14;
	fma.rn.f32 	%f297, %f296, %f296, %f295;
	sub.f32 	%f298, %f291, %f14;
	fma.rn.f32 	%f299, %f298, %f298, %f297;
	ld.global.v4.f32 	{%f300, %f301, %f302, %f303}, [%rd20+1536];
	sub.f32 	%f304, %f300, %f14;
	fma.rn.f32 	%f305, %f304, %f304, %f299;
	sub.f32 	%f306, %f301, %f14;
	fma.rn.f32 	%f307, %f306, %f306, %f305;
	sub.f32 	%f308, %f302, %f14;
	fma.rn.f32 	%f309, %f308, %f308, %f307;
	sub.f32 	%f310, %f303, %f14;
	fma.rn.f32 	%f453, %f310, %f310, %f309;
	add.s32 	%r117, %r117, 512;
$L__BB2_19:
	and.b32  	%r85, %r22, 3;
	setp.eq.s32 	%p20, %r85, 0;
	@%p20 bra 	$L__BB2_24;
	setp.eq.s32 	%p21, %r85, 1;
	@%p21 bra 	$L__BB2_22;
	add.s32 	%r86, %r117, %r20;
	mul.wide.s32 	%rd21, %r86, 4;
	add.s64 	%rd22, %rd2, %rd21;
	ld.global.v4.f32 	{%f312, %f313, %f314, %f315}, [%rd22];
	sub.f32 	%f316, %f312, %f14;
	fma.rn.f32 	%f317, %f316, %f316, %f453;
	sub.f32 	%f318, %f313, %f14;
	fma.rn.f32 	%f319, %f318, %f318, %f317;
	sub.f32 	%f320, %f314, %f14;
	fma.rn.f32 	%f321, %f320, %f320, %f319;
	sub.f32 	%f322, %f315, %f14;
	fma.rn.f32 	%f323, %f322, %f322, %f321;
	ld.global.v4.f32 	{%f324, %f325, %f326, %f327}, [%rd22+512];
	sub.f32 	%f328, %f324, %f14;
	fma.rn.f32 	%f329, %f328, %f328, %f323;
	sub.f32 	%f330, %f325, %f14;
	fma.rn.f32 	%f331, %f330, %f330, %f329;
	sub.f32 	%f332, %f326, %f14;
	fma.rn.f32 	%f333, %f332, %f332, %f331;
	sub.f32 	%f334, %f327, %f14;
	fma.rn.f32 	%f453, %f334, %f334, %f333;
	add.s32 	%r117, %r117, 256;
$L__BB2_22:
	and.b32  	%r87, %r21, 128;
	setp.ne.s32 	%p22, %r87, 0;
	@%p22 bra 	$L__BB2_24;
	add.s32 	%r88, %r117, %r20;
	mul.wide.s32 	%rd23, %r88, 4;
	add.s64 	%rd24, %rd2, %rd23;
	ld.global.v4.f32 	{%f335, %f336, %f337, %f338}, [%rd24];
	sub.f32 	%f339, %f335, %f14;
	fma.rn.f32 	%f340, %f339, %f339, %f453;
	sub.f32 	%f341, %f336, %f14;
	fma.rn.f32 	%f342, %f341, %f341, %f340;
	sub.f32 	%f343, %f337, %f14;
	fma.rn.f32 	%f344, %f343, %f343, %f342;
	sub.f32 	%f345, %f338, %f14;
	fma.rn.f32 	%f453, %f345, %f345, %f344;
$L__BB2_24:
	setp.ge.s32 	%p23, %r124, %r52;
	bar.sync 	0;
	mov.b32 	%r89, %f453;
	shfl.sync.down.b32	%r90|%p24, %r89, 16, 31, -1;
	mov.b32 	%f346, %r90;
	add.f32 	%f347, %f453, %f346;
	mov.b32 	%r91, %f347;
	shfl.sync.down.b32	%r92|%p25, %r91, 8, 31, -1;
	mov.b32 	%f348, %r92;
	add.f32 	%f349, %f347, %f348;
	mov.b32 	%r93, %f349;
	shfl.sync.down.b32	%r94|%p26, %r93, 4, 31, -1;
	mov.b32 	%f350, %r94;
	add.f32 	%f351, %f349, %f350;
	mov.b32 	%r95, %f351;
	shfl.sync.down.b32	%r96|%p27, %r95, 2, 31, -1;
	mov.b32 	%f352, %r96;
	add.f32 	%f353, %f351, %f352;
	mov.b32 	%r97, %f353;
	shfl.sync.down.b32	%r98|%p28, %r97, 1, 31, -1;
	mov.b32 	%f354, %r98;
	add.f32 	%f355, %f353, %f354;
	mov.b32 	%r99, %f355;
	shfl.sync.idx.b32	%r100|%p29, %r99, 0, 31, -1;
	mov.b32 	%f356, %r100;
	div.rn.f32 	%f27, %f356, %f13;
	bar.sync 	0;
	@%p23 bra 	$L__BB2_31;
	mul.lo.s32 	%r37, %r52, %r2;
	cvt.f64.f32 	%fd1, %f27;
	add.f64 	%fd2, %fd1, 0d3EE4F8B588E368F1;
	cvt.rn.f32.f64 	%f357, %fd2;
	rsqrt.approx.f32 	%f28, %f357;
	not.b32 	%r101, %r124;
	add.s32 	%r38, %r52, %r101;
	and.b32  	%r102, %r38, 384;
	setp.eq.s32 	%p30, %r102, 384;
	@%p30 bra 	$L__BB2_28;
	shr.u32 	%r103, %r38, 7;
	add.s32 	%r104, %r103, 1;
	and.b32  	%r105, %r104, 3;
	add.s32 	%r121, %r37, %r124;
	neg.s32 	%r120, %r105;
	shl.b32 	%r106, %r104, 7;
	and.b32  	%r107, %r106, 384;
	or.b32  	%r124, %r107, %r124;
$L__BB2_27:
	.pragma "nounroll";
	mul.wide.s32 	%rd25, %r121, 4;
	add.s64 	%rd26, %rd1, %rd25;
	add.s64 	%rd27, %rd2, %rd25;
	ld.global.v4.f32 	{%f358, %f359, %f360, %f361}, [%rd27];
	sub.f32 	%f362, %f358, %f14;
	mul.f32 	%f363, %f362, %f28;
	fma.rn.f32 	%f364, %f29, %f363, %f30;
	sub.f32 	%f365, %f359, %f14;
	mul.f32 	%f366, %f365, %f28;
	fma.rn.f32 	%f367, %f29, %f366, %f30;
	sub.f32 	%f368, %f360, %f14;
	mul.f32 	%f369, %f368, %f28;
	fma.rn.f32 	%f370, %f29, %f369, %f30;
	sub.f32 	%f371, %f361, %f14;
	mul.f32 	%f372, %f371, %f28;
	fma.rn.f32 	%f373, %f29, %f372, %f30;
	st.global.v4.f32 	[%rd26], {%f364, %f367, %f370, %f373};
	add.s32 	%r121, %r121, 128;
	add.s32 	%r120, %r120, 1;
	setp.ne.s32 	%p31, %r120, 0;
	@%p31 bra 	$L__BB2_27;
$L__BB2_28:
	setp.lt.u32 	%p32, %r38, 384;
	@%p32 bra 	$L__BB2_31;
	add.s64 	%rd5, %rd2, 1024;
	add.s32 	%r123, %r124, %r37;
	add.s64 	%rd6, %rd1, 1024;
$L__BB2_30:
	mul.wide.s32 	%rd28, %r123, 4;
	add.s64 	%rd29, %rd5, %rd28;
	add.s64 	%rd30, %rd6, %rd28;
	ld.global.v4.f32 	{%f374, %f375, %f376, %f377}, [%rd29+-1024];
	sub.f32 	%f378, %f374, %f14;
	mul.f32 	%f379, %f378, %f28;
	fma.rn.f32 	%f380, %f29, %f379, %f30;
	sub.f32 	%f381, %f375, %f14;
	mul.f32 	%f382, %f381, %f28;
	fma.rn.f32 	%f383, %f29, %f382, %f30;
	sub.f32 	%f384, %f376, %f14;
	mul.f32 	%f385, %f384, %f28;
	fma.rn.f32 	%f386, %f29, %f385, %f30;
	sub.f32 	%f387, %f377, %f14;
	mul.f32 	%f388, %f387, %f28;
	fma.rn.f32 	%f389, %f29, %f388, %f30;
	st.global.v4.f32 	[%rd30+-1024], {%f380, %f383, %f386, %f389};
	ld.global.v4.f32 	{%f390, %f391, %f392, %f393}, [%rd29+-512];
	sub.f32 	%f394, %f390, %f14;
	mul.f32 	%f395, %f394, %f28;
	fma.rn.f32 	%f396, %f29, %f395, %f30;
	sub.f32 	%f397, %f391, %f14;
	mul.f32 	%f398, %f397, %f28;
	fma.rn.f32 	%f399, %f29, %f398, %f30;
	sub.f32 	%f400, %f392, %f14;
	mul.f32 	%f401, %f400, %f28;
	fma.rn.f32 	%f402, %f29, %f401, %f30;
	sub.f32 	%f403, %f393, %f14;
	mul.f32 	%f404, %f403, %f28;
	fma.rn.f32 	%f405, %f29, %f404, %f30;
	st.global.v4.f32 	[%rd30+-512], {%f396, %f399, %f402, %f405};
	ld.global.v4.f32 	{%f406, %f407, %f408, %f409}, [%rd29];
	sub.f32 	%f410, %f406, %f14;
	mul.f32 	%f411, %f410, %f28;
	fma.rn.f32 	%f412, %f29, %f411, %f30;
	sub.f32 	%f413, %f407, %f14;
	mul.f32 	%f414, %f413, %f28;
	fma.rn.f32 	%f415, %f29, %f414, %f30;
	sub.f32 	%f416, %f408, %f14;
	mul.f32 	%f417, %f416, %f28;
	fma.rn.f32 	%f418, %f29, %f417, %f30;
	sub.f32 	%f419, %f409, %f14;
	mul.f32 	%f420, %f419, %f28;
	fma.rn.f32 	%f421, %f29, %f420, %f30;
	st.global.v4.f32 	[%rd30], {%f412, %f415, %f418, %f421};
	ld.global.v4.f32 	{%f422, %f423, %f424, %f425}, [%rd29+512];
	sub.f32 	%f426, %f422, %f14;
	mul.f32 	%f427, %f426, %f28;
	fma.rn.f32 	%f428, %f29, %f427, %f30;
	sub.f32 	%f429, %f423, %f14;
	mul.f32 	%f430, %f429, %f28;
	fma.rn.f32 	%f431, %f29, %f430, %f30;
	sub.f32 	%f432, %f424, %f14;
	mul.f32 	%f433, %f432, %f28;
	fma.rn.f32 	%f434, %f29, %f433, %f30;
	sub.f32 	%f435, %f425, %f14;
	mul.f32 	%f436, %f435, %f28;
	fma.rn.f32 	%f437, %f29, %f436, %f30;
	st.global.v4.f32 	[%rd30+512], {%f428, %f431, %f434, %f437};
	add.s32 	%r124, %r124, 512;
	add.s32 	%r123, %r123, 512;
	setp.lt.s32 	%p33, %r124, %r52;
	@%p33 bra 	$L__BB2_30;
$L__BB2_31:
	ret;

}


// ===== COMPILED SASS (sm_100) =====

	.target	sm_100

	.elftype	@"ET_EXEC"


//--------------------- .note.nv.tkinfo           --------------------------
	.section	.note.nv.tkinfo,"",@"SHT_NOTE"
	.sectionflags	@"SHF_NOTE_NV_TKINFO"
	.tkinfo
        /*0018*/ 	.word	0x00000002
        /*0030*/ 	.string	""
        /*0030*/ 	.string	"ptxas"
        /*0030*/ 	.string	"Cuda compilation tools, release 13.0, V13.0.88"
        /*0030*/ 	.string	"Build cuda_13.0.r13.0/compiler.36424714_0"
        /*0030*/ 	.string	"-arch sm_100 -m 64 "



//--------------------- .note.nv.cuinfo           --------------------------
	.section	.note.nv.cuinfo,"",@"SHT_NOTE"
	.sectionflags	@"SHF_NOTE_NV_CUINFO"
        /*0018*/ 	.short	0x0002
        /*001a*/ 	.short	0x0064
        /*001c*/ 	.short	0x0082
	.zero		2


//--------------------- .nv.info                  --------------------------
	.section	.nv.info,"",@"SHT_CUDA_INFO"
	.align	4


	//----- nvinfo : EIATTR_REGCOUNT
	.align		4
        /*0000*/ 	.byte	0x04, 0x2f
        /*0002*/ 	.short	(.L_1 - .L_0)
	.align		4
.L_0:
        /*0004*/ 	.word	index@(_Z8lm_naivePfS_iiff)
        /*0008*/ 	.word	0x00000020


	//----- nvinfo : EIATTR_FRAME_SIZE
	.align		4
.L_1:
        /*000c*/ 	.byte	0x04, 0x11
        /*000e*/ 	.short	(.L_3 - .L_2)
	.align		4
.L_2:
        /*0010*/ 	.word	index@($__internal_2_$__cuda_sm3x_div_rn_noftz_f32_slowpath)
        /*0014*/ 	.word	0x00000000


	//----- nvinfo : EIATTR_FRAME_SIZE
	.align		4
.L_3:
        /*0018*/ 	.byte	0x04, 0x11
        /*001a*/ 	.short	(.L_5 - .L_4)
	.align		4
.L_4:
        /*001c*/ 	.word	index@(_Z8lm_naivePfS_iiff)
        /*0020*/ 	.word	0x00000000


	//----- nvinfo : EIATTR_REGCOUNT
	.align		4
.L_5:
        /*0024*/ 	.byte	0x04, 0x2f
        /*0026*/ 	.short	(.L_7 - .L_6)
	.align		4
.L_6:
        /*0028*/ 	.word	index@(_Z7lm_warpPfS_iiff)
        /*002c*/ 	.word	0x00000020


	//----- nvinfo : EIATTR_FRAME_SIZE
	.align		4
.L_7:
        /*0030*/ 	.byte	0x04, 0x11
        /*0032*/ 	.short	(.L_9 - .L_8)
	.align		4
.L_8:
        /*0034*/ 	.word	index@($__internal_1_$__cuda_sm3x_div_rn_noftz_f32_slowpath)
        /*0038*/ 	.word	0x00000000


	//----- nvinfo : EIATTR_FRAME_SIZE
	.align		4
.L_9:
        /*003c*/ 	.byte	0x04, 0x11
        /*003e*/ 	.short	(.L_11 - .L_10)
	.align		4
.L_10:
        /*0040*/ 	.word	index@(_Z7lm_warpPfS_iiff)
        /*0044*/ 	.word	0x00000000


	//----- nvinfo : EIATTR_REGCOUNT
	.align		4
.L_11:
        /*0048*/ 	.byte	0x04, 0x2f
        /*004a*/ 	.short	(.L_13 - .L_12)
	.align		4
.L_12:
        /*004c*/ 	.word	index@(_Z7lm_vec4PfS_iiff)
        /*0050*/ 	.word	0x00000024


	//----- nvinfo : EIATTR_FRAME_SIZE
	.align		4
.L_13:
        /*0054*/ 	.byte	0x04, 0x11
        /*0056*/ 	.short	(.L_15 - .L_14)
	.align		4
.L_14:
        /*0058*/ 	.word	index@($__internal_0_$__cuda_sm3x_div_rn_noftz_f32_slowpath)
        /*005c*/ 	.word	0x00000000


	//----- nvinfo : EIATTR_FRAME_SIZE
	.align		4
.L_15:
        /*0060*/ 	.byte	0x04, 0x11
        /*0062*/ 	.short	(.L_17 - .L_16)
	.align		4
.L_16:
        /*0064*/ 	.word	index@(_Z7lm_vec4PfS_iiff)
        /*0068*/ 	.word	0x00000000


	//----- nvinfo : EIATTR_MIN_STACK_SIZE
	.align		4
.L_17:
        /*006c*/ 	.byte	0x04, 0x12
        /*006e*/ 	.short	(.L_19 - .L_18)
	.align		4
.L_18:
        /*0070*/ 	.word	index@(_Z7lm_vec4PfS_iiff)
        /*0074*/ 	.word	0x00000000


	//----- nvinfo : EIATTR_MIN_STACK_SIZE
	.align		4
.L_19:
        /*0078*/ 	.byte	0x04, 0x12
        /*007a*/ 	.short	(.L_21 - .L_20)
	.align		4
.L_20:
        /*007c*/ 	.word	index@(_Z7lm_warpPfS_iiff)
        /*0080*/ 	.word	0x00000000


	//----- nvinfo : EIATTR_MIN_STACK_SIZE
	.align		4
.L_21:
        /*0084*/ 	.byte	0x04, 0x12
        /*0086*/ 	.short	(.L_23 - .L_22)
	.align		4
.L_22:
        /*0088*/ 	.word	index@(_Z8lm_naivePfS_iiff)
        /*008c*/ 	.word	0x00000000
.L_23:


//--------------------- .nv.compat                --------------------------
	.section	.nv.compat,"",@"SHT_CUDA_COMPAT_INFO"
	.align	4
        /*0000*/ 	.byte	0x02, 0x09, 0x00, 0x00, 0x02, 0x02, 0x01, 0x00, 0x02, 0x05, 0x05, 0x00, 0x03, 0x07, 0x01, 0x01
        /*0010*/ 	.byte	0x02, 0x03, 0x00, 0x00, 0x02, 0x06, 0x01, 0x00, 0x04, 0x0b, 0x08, 0x00, 0x01, 0x00, 0x00, 0x00
        /*0020*/ 	.byte	0x00, 0x00, 0x00, 0x00


//--------------------- .nv.info._Z7lm_vec4PfS_iiff --------------------------
	.section	.nv.info._Z7lm_vec4PfS_iiff,"",@"SHT_CUDA_INFO"
	.sectionflags	@""
	.align	4


	//----- nvinfo : EIATTR_CUDA_API_VERSION
	.align		4
        /*0000*/ 	.byte	0x04, 0x37
        /*0002*/ 	.short	(.L_25 - .L_24)
.L_24:
        /*0004*/ 	.word	0x00000082


	//----- nvinfo : EIATTR_KPARAM_INFO
	.align		4
.L_25:
        /*0008*/ 	.byte	0x04, 0x17
        /*000a*/ 	.short	(.L_27 - .L_26)
.L_26:
        /*000c*/ 	.word	0x00000000
        /*0010*/ 	.short	0x0005
        /*0012*/ 	.short	0x001c
        /*0014*/ 	.byte	0x00, 0xf0, 0x11, 0x00


	//----- nvinfo : EIATTR_KPARAM_INFO
	.align		4
.L_27:
        /*0018*/ 	.byte	0x04, 0x17
        /*001a*/ 	.short	(.L_29 - .L_28)
.L_28:
        /*001c*/ 	.word	0x00000000
        /*0020*/ 	.short	0x0004
        /*0022*/ 	.short	0x0018
        /*0024*/ 	.byte	0x00, 0xf0, 0x11, 0x00


	//----- nvinfo : EIATTR_KPARAM_INFO
	.align		4
.L_29:
        /*0028*/ 	.byte	0x04, 0x17
        /*002a*/ 	.short	(.L_31 - .L_30)
.L_30:
        /*002c*/ 	.word	0x00000000
        /*0030*/ 	.short	0x0003
        /*0032*/ 	.short	0x0014
        /*0034*/ 	.byte	0x00, 0xf0, 0x11, 0x00


	//----- nvinfo : EIATTR_KPARAM_INFO
	.align		4
.L_31:
        /*0038*/ 	.byte	0x04, 0x17
        /*003a*/ 	.short	(.L_33 - .L_32)
.L_32:
        /*003c*/ 	.word	0x00000000
        /*0040*/ 	.short	0x0002
        /*0042*/ 	.short	0x0010
        /*0044*/ 	.byte	0x00, 0xf0, 0x11, 0x00


	//----- nvinfo : EIATTR_KPARAM_INFO
	.align		4
.L_33:
        /*0048*/ 	.byte	0x04, 0x17
        /*004a*/ 	.short	(.L_35 - .L_34)
.L_34:
        /*004c*/ 	.word	0x00000000
        /*0050*/ 	.short	0x0001
        /*0052*/ 	.short	0x0008
        /*0054*/ 	.byte	0x00, 0xf5, 0x21, 0x00


	//----- nvinfo : EIATTR_KPARAM_INFO
	.align		4
.L_35:
        /*0058*/ 	.byte	0x04, 0x17
        /*005a*/ 	.short	(.L_37 - .L_36)
.L_36:
        /*005c*/ 	.word	0x00000000
        /*0060*/ 	.short	0x0000
        /*0062*/ 	.short	0x0000
        /*0064*/ 	.byte	0x00, 0xf5, 0x21, 0x00


	//----- nvinfo : EIATTR_SPARSE_MMA_MASK
	.align		4
.L_37:
        /*0068*/ 	.byte	0x03, 0x50
        /*006a*/ 	.short	0x0000


	//----- nvinfo : EIATTR_MAXREG_COUNT
	.align		4
        /*006c*/ 	.byte	0x03, 0x1b
        /*006e*/ 	.short	0x00ff


	//----- nvinfo : EIATTR_NUM_BARRIERS
	.align		4
        /*0070*/ 	.byte	0x02, 0x4c
        /*0072*/ 	.byte	0x01
	.zero		1


	//----- nvinfo : EIATTR_MERCURY_ISA_VERSION
	.align		4
        /*0074*/ 	.byte	0x03, 0x5f
        /*0076*/ 	.short	0x0101


	//----- nvinfo : EIATTR_COOP_GROUP_MASK_REGIDS
	.align		4
        /*0078*/ 	.byte	0x04, 0x29
        /*007a*/ 	.short	(.L_39 - .L_38)


	//   ....[0]....
.L_38:
        /*007c*/ 	.word	0xffffffff


	//   ....[1]....
        /*0080*/ 	.word	0xffffffff


	//   ....[2]....
        /*0084*/ 	.word	0xffffffff


	//   ....[3]....
        /*0088*/ 	.word	0xffffffff


	//   ....[4]....
        /*008c*/ 	.word	0xffffffff


	//   ....[5]....
        /*0090*/ 	.word	0xffffffff


	//   ....[6]....
        /*0094*/ 	.word	0xffffffff


	//   ....[7]....
        /*0098*/ 	.word	0xffffffff


	//   ....[8]....
        /*009c*/ 	.word	0xffffffff


	//   ....[9]....
        /*00a0*/ 	.word	0xffffffff


	//   ....[10]....
        /*00a4*/ 	.word	0xffffffff


	//   ....[11]....
        /*00a8*/ 	.word	0xffffffff


	//----- nvinfo : EIATTR_COOP_GROUP_INSTR_OFFSETS
	.align		4
.L_39:
        /*00ac*/ 	.byte	0x04, 0x28
        /*00ae*/ 	.short	(.L_41 - .L_40)


	//   ....[0]....
.L_40:
        /*00b0*/ 	.word	0x000008a0


	//   ....[1]....
        /*00b4*/ 	.word	0x00000900


	//   ....[2]....
        /*00b8*/ 	.word	0x00000930


	//   ....[3]....
        /*00bc*/ 	.word	0x00000960


	//   ....[4]....
        /*00c0*/ 	.word	0x00000980


	//   ....[5]....
        /*00c4*/ 	.word	0x000009a0


	//   ....[6]....
        /*00c8*/ 	.word	0x00001610


	//   ....[7]....
        /*00cc*/ 	.word	0x00001680


	//   ....[8]....
        /*00d0*/ 	.word	0x000016a0


	//   ....[9]....
        /*00d4*/ 	.word	0x000016d0


	//   ....[10]....
        /*00d8*/ 	.word	0x000016f0


	//   ....[11]....
        /*00dc*/ 	.word	0x00001710


	//----- nvinfo : EIATTR_VRC_CTA_INIT_COUNT
	.align		4
.L_41:
        /*00e0*/ 	.byte	0x02, 0x4a
	.zero		1
	.zero		1


	//----- nvinfo : EIATTR_EXIT_INSTR_OFFSETS
	.align		4
        /*00e4*/ 	.byte	0x04, 0x1c
        /*00e6*/ 	.short	(.L_43 - .L_42)


	//   ....[0]....
.L_42:
        /*00e8*/ 	.word	0x000017c0


	//   ....[1]....
        /*00ec*/ 	.word	0x00001ac0


	//   ....[2]....
        /*00f0*/ 	.word	0x00001f60


	//----- nvinfo : EIATTR_CRS_STACK_SIZE
	.align		4
.L_43:
        /*00f4*/ 	.byte	0x04, 0x1e
        /*00f6*/ 	.short	(.L_45 - .L_44)
.L_44:
        /*00f8*/ 	.word	0x00000000


	//----- nvinfo : EIATTR_CBANK_PARAM_SIZE
	.align		4
.L_45:
        /*00fc*/ 	.byte	0x03, 0x19
        /*00fe*/ 	.short	0x0020


	//----- nvinfo : EIATTR_PARAM_CBANK
	.align		4
        /*0100*/ 	.byte	0x04, 0x0a
        /*0102*/ 	.short	(.L_47 - .L_46)
	.align		4
.L_46:
        /*0104*/ 	.word	index@(.nv.constant0._Z7lm_vec4PfS_iiff)
        /*0108*/ 	.short	0x0380
        /*010a*/ 	.short	0x0020


	//----- nvinfo : EIATTR_SW_WAR
	.align		4
.L_47:
        /*010c*/ 	.byte	0x04, 0x36
        /*010e*/ 	.short	(.L_49 - .L_48)
.L_48:
        /*0110*/ 	.word	0x00000008
.L_49:


//--------------------- .nv.info._Z7lm_warpPfS_iiff --------------------------
	.section	.nv.info._Z7lm_warpPfS_iiff,"",@"SHT_CUDA_INFO"
	.sectionflags	@""
	.align	4


	//----- nvinfo : EIATTR_CUDA_API_VERSION
	.align		4
        /*0000*/ 	.byte	0x04, 0x37
        /*0002*/ 	.short	(.L_51 - .L_50)
.L_50:
        /*0004*/ 	.word	0x00000082


	//----- nvinfo : EIATTR_KPARAM_INFO
	.align		4
.L_51:
        /*0008*/ 	.byte	0x04, 0x17
        /*000a*/ 	.short	(.L_53 - .L_52)
.L_52:
        /*000c*/ 	.word	0x00000000
        /*0010*/ 	.short	0x0005
        /*0012*/ 	.short	0x001c
        /*0014*/ 	.byte	0x00, 0xf0, 0x11, 0x00


	//----- nvinfo : EIATTR_KPARAM_INFO
	.align		4
.L_53:
        /*0018*/ 	.byte	0x04, 0x17
        /*001a*/ 	.short	(.L_55 - .L_54)
.L_54:
        /*001c*/ 	.word	0x00000000
        /*0020*/ 	.short	0x0004
        /*0022*/ 	.short	0x0018
        /*0024*/ 	.byte	0x00, 0xf0, 0x11, 0x00


	//----- nvinfo : EIATTR_KPARAM_INFO
	.align		4
.L_55:
        /*0028*/ 	.byte	0x04, 0x17
        /*002a*/ 	.short	(.L_57 - .L_56)
.L_56:
        /*002c*/ 	.word	0x00000000
        /*0030*/ 	.short	0x0003
        /*0032*/ 	.short	0x0014
        /*0034*/ 	.byte	0x00, 0xf0, 0x11, 0x00


	//----- nvinfo : EIATTR_KPARAM_INFO
	.align		4
.L_57:
        /*0038*/ 	.byte	0x04, 0x17
        /*003a*/ 	.short	(.L_59 - .L_58)
.L_58:
        /*003c*/ 	.word	0x00000000
        /*0040*/ 	.short	0x0002
        /*0042*/ 	.short	0x0010
        /*0044*/ 	.byte	0x00, 0xf0, 0x11, 0x00


	//----- nvinfo : EIATTR_KPARAM_INFO
	.align		4
.L_59:
        /*0048*/ 	.byte	0x04, 0x17
        /*004a*/ 	.short	(.L_61 - .L_60)
.L_60:
        /*004c*/ 	.word	0x00000000
        /*0050*/ 	.short	0x0001
        /*0052*/ 	.short	0x0008
        /*0054*/ 	.byte	0x00, 0xf5, 0x21, 0x00


	//----- nvinfo : EIATTR_KPARAM_INFO
	.align		4
.L_61:
        /*0058*/ 	.byte	0x04, 0x17
        /*005a*/ 	.short	(.L_63 - .L_62)
.L_62:
        /*005c*/ 	.word	0x00000000
        /*0060*/ 	.short	0x0000
        /*0062*/ 	.short	0x0000
        /*0064*/ 	.byte	0x00, 0xf5, 0x21, 0x00


	//----- nvinfo : EIATTR_SPARSE_MMA_MASK
	.align		4
.L_63:
        /*0068*/ 	.byte	0x03, 0x50
        /*006a*/ 	.short	0x0000


	//----- nvinfo : EIATTR_MAXREG_COUNT
	.align		4
        /*006c*/ 	.byte	0x03, 0x1b
        /*006e*/ 	.short	0x00ff


	//----- nvinfo : EIATTR_NUM_BARRIERS
	.align		4
        /*0070*/ 	.byte	0x02, 0x4c
        /*0072*/ 	.byte	0x01
	.zero		1


	//----- nvinfo : EIATTR_MERCURY_ISA_VERSION
	.align		4
        /*0074*/ 	.byte	0x03, 0x5f
        /*0076*/ 	.short	0x0101


	//----- nvinfo : EIATTR_COOP_GROUP_MASK_REGIDS
	.align		4
        /*0078*/ 	.byte	0x04, 0x29
        /*007a*/ 	.short	(.L_65 - .L_64)


	//   ....[0]....
.L_64:
        /*007c*/ 	.word	0xffffffff


	//   ....[1]....
        /*0080*/ 	.word	0xffffffff


	//   ....[2]....
        /*0084*/ 	.word	0xffffffff


	//   ....[3]....
        /*0088*/ 	.word	0xffffffff


	//   ....[4]....
        /*008c*/ 	.word	0xffffffff


	//   ....[5]....
        /*0090*/ 	.word	0xffffffff


	//   ....[6]....
        /*0094*/ 	.word	0xffffffff


	//   ....[7]....
        /*0098*/ 	.word	0xffffffff


	//   ....[8]....
        /*009c*/ 	.word	0xffffffff


	//   ....[9]....
        /*00a0*/ 	.word	0xffffffff


	//   ....[10]....
        /*00a4*/ 	.word	0xffffffff


	//   ....[11]....
        /*00a8*/ 	.word	0xffffffff


	//----- nvinfo : EIATTR_COOP_GROUP_INSTR_OFFSETS
	.align		4
.L_65:
        /*00ac*/ 	.byte	0x04, 0x28
        /*00ae*/ 	.short	(.L_67 - .L_66)


	//   ....[0]....
.L_66:
        /*00b0*/ 	.word	0x00000830


	//   ....[1]....
        /*00b4*/ 	.word	0x00000870


	//   ....[2]....
        /*00b8*/ 	.word	0x00000890


	//   ....[3]....
        /*00bc*/ 	.word	0x000008c0


	//   ....[4]....
        /*00c0*/ 	.word	0x00000910


	//   ....[5]....
        /*00c4*/ 	.word	0x00000930


	//   ....[6]....
        /*00c8*/ 	.word	0x00001310


	//   ....[7]....
        /*00cc*/ 	.word	0x00001370


	//   ....[8]....
        /*00d0*/ 	.word	0x000013a0


	//   ....[9]....
        /*00d4*/ 	.word	0x000013d0


	//   ....[10]....
        /*00d8*/ 	.word	0x000013f0


	//   ....[11]....
        /*00dc*/ 	.word	0x00001410


	//----- nvinfo : EIATTR_VRC_CTA_INIT_COUNT
	.align		4
.L_67:
        /*00e0*/ 	.byte	0x02, 0x4a
	.zero		1
	.zero		1


	//----- nvinfo : EIATTR_EXIT_INSTR_OFFSETS
	.align		4
        /*00e4*/ 	.byte	0x04, 0x1c
        /*00e6*/ 	.short	(.L_69 - .L_68)


	//   ....[0]....
.L_68:
        /*00e8*/ 	.word	0x000014c0


	//   ....[1]....
        /*00ec*/ 	.word	0x00001730


	//   ....[2]....
        /*00f0*/ 	.word	0x00001990


	//----- nvinfo : EIATTR_CRS_STACK_SIZE
	.align		4
.L_69:
        /*00f4*/ 	.byte	0x04, 0x1e
        /*00f6*/ 	.short	(.L_71 - .L_70)
.L_70:
        /*00f8*/ 	.word	0x00000000


	//----- nvinfo : EIATTR_CBANK_PARAM_SIZE
	.align		4
.L_71:
        /*00fc*/ 	.byte	0x03, 0x19
        /*00fe*/ 	.short	0x0020


	//----- nvinfo : EIATTR_PARAM_CBANK
	.align		4
        /*0100*/ 	.byte	0x04, 0x0a
        /*0102*/ 	.short	(.L_73 - .L_72)
	.align		4
.L_72:
        /*0104*/ 	.word	index@(.nv.constant0._Z7lm_warpPfS_iiff)
        /*0108*/ 	.short	0x0380
        /*010a*/ 	.short	0x0020


	//----- nvinfo : EIATTR_SW_WAR
	.align		4
.L_73:
        /*010c*/ 	.byte	0x04, 0x36
        /*010e*/ 	.short	(.L_75 - .L_74)
.L_74:
        /*0110*/ 	.word	0x00000008
.L_75:


//--------------------- .nv.info._Z8lm_naivePfS_iiff --------------------------
	.section	.nv.info._Z8lm_naivePfS_iiff,"",@"SHT_CUDA_INFO"
	.sectionflags	@""
	.align	4


	//----- nvinfo : EIATTR_CUDA_API_VERSION
	.align		4
        /*0000*/ 	.byte	0x04, 0x37
        /*0002*/ 	.short	(.L_77 - .L_76)
.L_76:
        /*0004*/ 	.word	0x00000082


	//----- nvinfo : EIATTR_KPARAM_INFO
	.align		4
.L_77:
        /*0008*/ 	.byte	0x04, 0x17
        /*000a*/ 	.short	(.L_79 - .L_78)
.L_78:
        /*000c*/ 	.word	0x00000000
        /*0010*/ 	.short	0x0005
        /*0012*/ 	.short	0x001c
        /*0014*/ 	.byte	0x00, 0xf0, 0x11, 0x00


	//----- nvinfo : EIATTR_KPARAM_INFO
	.align		4
.L_79:
        /*0018*/ 	.byte	0x04, 0x17
        /*001a*/ 	.short	(.L_81 - .L_80)
.L_80:
        /*001c*/ 	.word	0x00000000
        /*0020*/ 	.short	0x0004
        /*0022*/ 	.short	0x0018
        /*0024*/ 	.byte	0x00, 0xf0, 0x11, 0x00


	//----- nvinfo : EIATTR_KPARAM_INFO
	.align		4
.L_81:
        /*0028*/ 	.byte	0x04, 0x17
        /*002a*/ 	.short	(.L_83 - .L_82)
.L_82:
        /*002c*/ 	.word	0x00000000
        /*0030*/ 	.short	0x0003
        /*0032*/ 	.short	0x0014
        /*0034*/ 	.byte	0x00, 0xf0, 0x11, 0x00


	//----- nvinfo : EIATTR_KPARAM_INFO
	.align		4
.L_83:
        /*0038*/ 	.byte	0x04, 0x17
        /*003a*/ 	.short	(.L_85 - .L_84)
.L_84:
        /*003c*/ 	.word	0x00000000
        /*0040*/ 	.short	0x0002
        /*0042*/ 	.short	0x0010
        /*0044*/ 	.byte	0x00, 0xf0, 0x11, 0x00


	//----- nvinfo : EIATTR_KPARAM_INFO
	.align		4
.L_85:
        /*0048*/ 	.byte	0x04, 0x17
        /*004a*/ 	.short	(.L_87 - .L_86)
.L_86:
        /*004c*/ 	.word	0x00000000
        /*0050*/ 	.short	0x0001
        /*0052*/ 	.short	0x0008
        /*0054*/ 	.byte	0x00, 0xf5, 0x21, 0x00


	//----- nvinfo : EIATTR_KPARAM_INFO
	.align		4
.L_87:
        /*0058*/ 	.byte	0x04, 0x17
        /*005a*/ 	.short	(.L_89 - .L_88)
.L_88:
        /*005c*/ 	.word	0x00000000
        /*0060*/ 	.short	0x0000
        /*0062*/ 	.short	0x0000
        /*0064*/ 	.byte	0x00, 0xf5, 0x21, 0x00


	//----- nvinfo : EIATTR_SPARSE_MMA_MASK
	.align		4
.L_89:
        /*0068*/ 	.byte	0x03, 0x50
        /*006a*/ 	.short	0x0000


	//----- nvinfo : EIATTR_MAXREG_COUNT
	.align		4
        /*006c*/ 	.byte	0x03, 0x1b
        /*006e*/ 	.short	0x00ff


	//----- nvinfo : EIATTR_MERCURY_ISA_VERSION
	.align		4
        /*0070*/ 	.byte	0x03, 0x5f
        /*0072*/ 	.short	0x0101


	//----- nvinfo : EIATTR_VRC_CTA_INIT_COUNT
	.align		4
        /*0074*/ 	.byte	0x02, 0x4a
	.zero		1
	.zero		1


	//----- nvinfo : EIATTR_EXIT_INSTR_OFFSETS
	.align		4
        /*0078*/ 	.byte	0x04, 0x1c
        /*007a*/ 	.short	(.L_91 - .L_90)


	//   ....[0]....
.L_90:
        /*007c*/ 	.word	0x000011d0


	//   ....[1]....
        /*0080*/ 	.word	0x00001910


	//   ....[2]....
        /*0084*/ 	.word	0x00001c50


	//   ....[3]....
        /*0088*/ 	.word	0x00001e50


	//   ....[4]....
        /*008c*/ 	.word	0x00001f60


	//----- nvinfo : EIATTR_CRS_STACK_SIZE
	.align		4
.L_91:
        /*0090*/ 	.byte	0x04, 0x1e
        /*0092*/ 	.short	(.L_93 - .L_92)
.L_92:
        /*0094*/ 	.word	0x00000000


	//----- nvinfo : EIATTR_CBANK_PARAM_SIZE
	.align		4
.L_93:
        /*0098*/ 	.byte	0x03, 0x19
        /*009a*/ 	.short	0x0020


	//----- nvinfo : EIATTR_PARAM_CBANK
	.align		4
        /*009c*/ 	.byte	0x04, 0x0a
        /*009e*/ 	.short	(.L_95 - .L_94)
	.align		4
.L_94:
        /*00a0*/ 	.word	index@(.nv.constant0._Z8lm_naivePfS_iiff)
        /*00a4*/ 	.short	0x0380
        /*00a6*/ 	.short	0x0020


	//----- nvinfo : EIATTR_SW_WAR
	.align		4
.L_95:
        /*00a8*/ 	.byte	0x04, 0x36
        /*00aa*/ 	.short	(.L_97 - .L_96)
.L_96:
        /*00ac*/ 	.word	0x00000008
.L_97:


//--------------------- .nv.callgraph             --------------------------
	.section	.nv.callgraph,"",@"SHT_CUDA_CALLGRAPH"
	.align	4
	.sectionentsize	8
	.align		4
        /*0000*/ 	.word	0x00000000
	.align		4
        /*0004*/ 	.word	0xffffffff
	.align		4
        /*0008*/ 	.word	0x00000000
	.align		4
        /*000c*/ 	.word	0xfffffffe
	.align		4
        /*0010*/ 	.word	0x00000000
	.align		4
        /*0014*/ 	.word	0xfffffffd
	.align		4
        /*0018*/ 	.word	0x00000000
	.align		4
        /*001c*/ 	.word	0xfffffffc


//--------------------- .text._Z7lm_vec4PfS_iiff  --------------------------
	.section	.text._Z7lm_vec4PfS_iiff,"ax",@progbits
	.align	128
        .global         _Z7lm_vec4PfS_iiff
        .type           _Z7lm_vec4PfS_iiff,@function
        .size           _Z7lm_vec4PfS_iiff,(.L_x_99 - _Z7lm_vec4PfS_iiff)
        .other          _Z7lm_vec4PfS_iiff,@"STO_CUDA_ENTRY STV_DEFAULT"
_Z7lm_vec4PfS_iiff:
.text._Z7lm_vec4PfS_iiff:
[----:B------:R-:W-:Y:S01]  /*0000*/  LDC R1, c[0x0][0x37c] ;  /* 0x0000df00ff017b82 */ /* 0x000fe20000000800 */
[----:B------:R-:W0:Y:S01]  /*0010*/  S2R R0, SR_TID.Y ;  /* 0x0000000000007919 */ /* 0x000e220000002200 */
[----:B------:R-:W0:Y:S06]  /*0020*/  LDCU UR4, c[0x0][0x360] ;  /* 0x00006c00ff0477ac */ /* 0x000e2c0008000800 */
[----:B------:R-:W1:Y:S01]  /*0030*/  S2UR UR5, SR_CTAID.X ;  /* 0x00000000000579c3 */ /* 0x000e620000002500 */
[----:B------:R-:W-:Y:S01]  /*0040*/  BSSY.RECONVERGENT B0, `(.L_x_0) ;  /* 0x0000085000007945 */ /* 0x000fe20003800200 */
[----:B------:R-:W0:Y:S01]  /*0050*/  S2R R3, SR_TID.X ;  /* 0x0000000000037919 */ /* 0x000e220000002100 */
[----:B------:R-:W2:Y:S01]  /*0060*/  LDCU UR6, c[0x0][0x394] ;  /* 0x00007280ff0677ac */ /* 0x000ea20008000800 */
[----:B------:R-:W-:Y:S01]  /*0070*/  HFMA2 R25, -RZ, RZ, 0, 0 ;  /* 0x00000000ff197431 */ /* 0x000fe200000001ff */
[----:B------:R-:W3:Y:S03]  /*0080*/  LDCU.64 UR12, c[0x0][0x358] ;  /* 0x00006b00ff0c77ac */ /* 0x000ee60008000a00 */
[----:B------:R-:W1:Y:S01]  /*0090*/  LDC R5, c[0x0][0x364] ;  /* 0x0000d900ff057b82 */ /* 0x000e620000000800 */
[----:B0-----:R-:W-:-:S05]  /*00a0*/  IMAD R0, R0, UR4, R3 ;  /* 0x0000000400007c24 */ /* 0x001fca000f8e0203 */
[----:B------:R-:W-:Y:S02]  /*00b0*/  SHF.L.U32 R21, R0, 0x2, RZ ;  /* 0x0000000200157819 */ /* 0x000fe400000006ff */
[----:B------:R-:W-:Y:S02]  /*00c0*/  SHF.R.U32.HI R22, RZ, 0x5, R0 ;  /* 0x00000005ff167819 */ /* 0x000fe40000011600 */
[----:B------:R-:W-:-:S03]  /*00d0*/  LOP3.LUT R21, R21, 0x7c, RZ, 0xc0, !PT ;  /* 0x0000007c15157812 */ /* 0x000fc600078ec0ff */
[----:B-1----:R-:W-:Y:S01]  /*00e0*/  IMAD R22, R5, UR5, R22 ;  /* 0x0000000505167c24 */ /* 0x002fe2000f8e0216 */
[----:B--2---:R-:W-:-:S13]  /*00f0*/  ISETP.GE.AND P0, PT, R21, UR6, PT ;  /* 0x0000000615007c0c */ /* 0x004fda000bf06270 */
[----:B---3--:R-:W-:Y:S05]  /*0100*/  @P0 BRA `(.L_x_1) ;  /* 0x0000000400e00947 */ /* 0x008fea0003800000 */
[-C--:B------:R-:W-:Y:S01]  /*0110*/  LOP3.LUT R0, RZ, R21.reuse, RZ, 0x33, !PT ;  /* 0x00000015ff007212 */ /* 0x080fe200078e33ff */
[----:B------:R-:W-:Y:S01]  /*0120*/  BSSY.RECONVERGENT B1, `(.L_x_2) ;  /* 0x000003f000017945 */ /* 0x000fe20003800200 */
[----:B------:R-:W-:Y:S02]  /*0130*/  MOV R25, RZ ;  /* 0x000000ff00197202 */ /* 0x000fe40000000f00 */
[----:B------:R-:W-:Y:S02]  /*0140*/  IADD3 R0, PT, PT, R0, UR6, RZ ;  /* 0x0000000600007c10 */ /* 0x000fe4000fffe0ff */
[----:B------:R-:W-:Y:S02]  /*0150*/  MOV R3, R21 ;  /* 0x0000001500037202 */ /* 0x000fe40000000f00 */
[C---:B------:R-:W-:Y:S02]  /*0160*/  ISETP.GE.U32.AND P0, PT, R0.reuse, 0x380, PT ;  /* 0x000003800000780c */ /* 0x040fe40003f06070 */
[----:B------:R-:W-:-:S04]  /*0170*/  LEA.HI R20, R0, 0x1, RZ, 0x19 ;  /* 0x0000000100147811 */ /* 0x000fc800078fc8ff */
[----:B------:R-:W-:-:S04]  /*0180*/  LOP3.LUT R2, R20, 0x7, RZ, 0xc0, !PT ;  /* 0x0000000714027812 */ /* 0x000fc800078ec0ff */
[----:B------:R-:W-:-:S03]  /*0190*/  ISETP.NE.AND P1, PT, R2, RZ, PT ;  /* 0x000000ff0200720c */ /* 0x000fc60003f25270 */
[----:B------:R-:W-:Y:S10]  /*01a0*/  @!P0 BRA `(.L_x_3) ;  /* 0x0000000000d88947 */ /* 0x000ff40003800000 */
[----:B------:R-:W0:Y:S01]  /*01b0*/  LDC.64 R26, c[0x0][0x380] ;  /* 0x0000e000ff1a7b82 */ /* 0x000e220000000a00 */
[----:B------:R-:W-:Y:S01]  /*01c0*/  LOP3.LUT R24, R20, 0x3fffff8, RZ, 0xc0, !PT ;  /* 0x03fffff814187812 */ /* 0x000fe200078ec0ff */
[----:B------:R-:W-:Y:S01]  /*01d0*/  IMAD R23, R22, UR6, R21 ;  /* 0x0000000616177c24 */ /* 0x000fe2000f8e0215 */
[----:B------:R-:W-:Y:S02]  /*01e0*/  MOV R25, RZ ;  /* 0x000000ff00197202 */ /* 0x000fe40000000f00 */
[----:B------:R-:W-:Y:S02]  /*01f0*/  MOV R3, R21 ;  /* 0x0000001500037202 */ /* 0x000fe40000000f00 */
[----:B------:R-:W-:Y:S02]  /*0200*/  IADD3 R24, PT, PT, -R24, RZ, RZ ;  /* 0x000000ff18187210 */ /* 0x000fe40007ffe1ff */
[----:B0-----:R-:W-:-:S04]  /*0210*/  IADD3 R26, P0, PT, R26, 0x800, RZ ;  /* 0x000008001a1a7810 */ /* 0x001fc80007f1e0ff */
[----:B------:R-:W-:-:S09]  /*0220*/  IADD3.X R27, PT, PT, RZ, R27, RZ, P0, !PT ;  /* 0x0000001bff1b7210 */ /* 0x000fd200007fe4ff */
.L_x_4:
[----:B------:R-:W-:-:S05]  /*0230*/  IMAD.WIDE R28, R23, 0x4, R26 ;  /* 0x00000004171c7825 */ /* 0x000fca00078e021a */
[----:B------:R-:W2:Y:S04]  /*0240*/  LDG.E.128 R8, desc[UR12][R28.64+-0x800] ;  /* 0xfff8000c1c087981 */ /* 0x000ea8000c1e1d00 */
[----:B------:R-:W3:Y:S04]  /*0250*/  LDG.E.128 R16, desc[UR12][R28.64+-0x600] ;  /* 0xfffa000c1c107981 */ /* 0x000ee8000c1e1d00 */
[----:B------:R-:W4:Y:S04]  /*0260*/  LDG.E.128 R12, desc[UR12][R28.64+-0x400] ;  /* 0xfffc000c1c0c7981 */ /* 0x000f28000c1e1d00 */
[----:B------:R-:W5:Y:S01]  /*0270*/  LDG.E.128 R4, desc[UR12][R28.64+-0x200] ;  /* 0xfffe000c1c047981 */ /* 0x000f62000c1e1d00 */
[----:B--2---:R-:W-:-:S04]  /*0280*/  FADD R8, R8, R25 ;  /* 0x0000001908087221 */ /* 0x004fc80000000000 */
[----:B------:R-:W-:-:S04]  /*0290*/  FADD R9, R9, R8 ;  /* 0x0000000809097221 */ /* 0x000fc80000000000 */
[----:B------:R-:W-:-:S04]  /*02a0*/  FADD R10, R10, R9 ;  /* 0x000000090a0a7221 */ /* 0x000fc80000000000 */
[----:B------:R-:W-:-:S04]  /*02b0*/  FADD R11, R11, R10 ;  /* 0x0000000a0b0b7221 */ /* 0x000fc80000000000 */
[----:B---3--:R-:W-:Y:S02]  /*02c0*/  FADD R16, R11, R16 ;  /* 0x000000100b107221 */ /* 0x008fe40000000000 */
[----:B------:R-:W2:Y:S02]  /*02d0*/  LDG.E.128 R8, desc[UR12][R28.64] ;  /* 0x0000000c1c087981 */ /* 0x000ea4000c1e1d00 */
[----:B------:R-:W-:-:S04]  /*02e0*/  FADD R17, R17, R16 ;  /* 0x0000001011117221 */ /* 0x000fc80000000000 */
[----:B------:R-:W-:-:S04]  /*02f0*/  FADD R18, R18, R17 ;  /* 0x0000001112127221 */ /* 0x000fc80000000000 */
[----:B------:R-:W-:-:S04]  /*0300*/  FADD R19, R19, R18 ;  /* 0x0000001213137221 */ /* 0x000fc80000000000 */
[----:B----4-:R-:W-:Y:S02]  /*0310*/  FADD R12, R19, R12 ;  /* 0x0000000c130c7221 */ /* 0x010fe40000000000 */
[----:B------:R-:W3:Y:S02]  /*0320*/  LDG.E.128 R16, desc[UR12][R28.64+0x200] ;  /* 0x0002000c1c107981 */ /* 0x000ee4000c1e1d00 */
[----:B------:R-:W-:-:S04]  /*0330*/  FADD R13, R13, R12 ;  /* 0x0000000c0d0d7221 */ /* 0x000fc80000000000 */
[----:B------:R-:W-:-:S04]  /*0340*/  FADD R14, R14, R13 ;  /* 0x0000000d0e0e7221 */ /* 0x000fc80000000000 */
[----:B------:R-:W-:-:S04]  /*0350*/  FADD R15, R15, R14 ;  /* 0x0000000e0f0f7221 */ /* 0x000fc80000000000 */
[----:B-----5:R-:W-:Y:S02]  /*0360*/  FADD R4, R15, R4 ;  /* 0x000000040f047221 */ /* 0x020fe40000000000 */
[----:B------:R-:W4:Y:S02]  /*0370*/  LDG.E.128 R12, desc[UR12][R28.64+0x400] ;  /* 0x0004000c1c0c7981 */ /* 0x000f24000c1e1d00 */
[----:B------:R-:W-:-:S04]  /*0380*/  FADD R5, R5, R4 ;  /* 0x0000000405057221 */ /* 0x000fc80000000000 */
[----:B------:R-:W-:-:S04]  /*0390*/  FADD R6, R6, R5 ;  /* 0x0000000506067221 */ /* 0x000fc80000000000 */
[----:B------:R-:W-:Y:S02]  /*03a0*/  FADD R25, R7, R6 ;  /* 0x0000000607197221 */ /* 0x000fe40000000000 */
[----:B------:R-:W5:Y:S01]  /*03b0*/  LDG.E.128 R4, desc[UR12][R28.64+0x600] ;  /* 0x0006000c1c047981 */ /* 0x000f62000c1e1d00 */
[----:B------:R-:W-:-:S04]  /*03c0*/  IADD3 R24, PT, PT, R24, 0x8, RZ ;  /* 0x0000000818187810 */ /* 0x000fc80007ffe0ff */
[----:B------:R-:W-:Y:S02]  /*03d0*/  ISETP.NE.AND P0, PT, R24, RZ, PT ;  /* 0x000000ff1800720c */ /* 0x000fe40003f05270 */
[----:B------:R-:W-:Y:S02]  /*03e0*/  IADD3 R3, PT, PT, R3, 0x400, RZ ;  /* 0x0000040003037810 */ /* 0x000fe40007ffe0ff */
[----:B------:R-:W-:Y:S01]  /*03f0*/  IADD3 R23, PT, PT, R23, 0x400, RZ ;  /* 0x0000040017177810 */ /* 0x000fe20007ffe0ff */
[----:B--2---:R-:W-:-:S04]  /*0400*/  FADD R8, R25, R8 ;  /* 0x0000000819087221 */ /* 0x004fc80000000000 */
[----:B------:R-:W-:-:S04]  /*0410*/  FADD R9, R9, R8 ;  /* 0x0000000809097221 */ /* 0x000fc80000000000 */
[----:B------:R-:W-:-:S04]  /*0420*/  FADD R10, R10, R9 ;  /* 0x000000090a0a7221 */ /* 0x000fc80000000000 */
[----:B------:R-:W-:-:S04]  /*0430*/  FADD R11, R11, R10 ;  /* 0x0000000a0b0b7221 */ /* 0x000fc80000000000 */
[----:B---3--:R-:W-:-:S04]  /*0440*/  FADD R16, R11, R16 ;  /* 0x000000100b107221 */ /* 0x008fc80000000000 */
[----:B------:R-:W-:-:S04]  /*0450*/  FADD R17, R17, R16 ;  /* 0x0000001011117221 */ /* 0x000fc80000000000 */
[----:B------:R-:W-:-:S04]  /*0460*/  FADD R18, R18, R17 ;  /* 0x0000001112127221 */ /* 0x000fc80000000000 */
[----:B------:R-:W-:-:S04]  /*0470*/  FADD R19, R19, R18 ;  /* 0x0000001213137221 */ /* 0x000fc80000000000 */
[----:B----4-:R-:W-:-:S04]  /*0480*/  FADD R12, R19, R12 ;  /* 0x0000000c130c7221 */ /* 0x010fc80000000000 */
[----:B------:R-:W-:-:S04]  /*0490*/  FADD R13, R13, R12 ;  /* 0x0000000c0d0d7221 */ /* 0x000fc80000000000 */
[----:B------:R-:W-:-:S04]  /*04a0*/  FADD R14, R14, R13 ;  /* 0x0000000d0e0e7221 */ /* 0x000fc80000000000 */
[----:B------:R-:W-:-:S04]  /*04b0*/  FADD R15, R15, R14 ;  /* 0x0000000e0f0f7221 */ /* 0x000fc80000000000 */
[----:B-----5:R-:W-:-:S04]  /*04c0*/  FADD R4, R15, R4 ;  /* 0x000000040f047221 */ /* 0x020fc80000000000 */
[----:B------:R-:W-:-:S04]  /*04d0*/  FADD R5, R5, R4 ;  /* 0x0000000405057221 */ /* 0x000fc80000000000 */
[----:B------:R-:W-:-:S04]  /*04e0*/  FADD R6, R6, R5 ;  /* 0x0000000506067221 */ /* 0x000fc80000000000 */
[----:B------:R-:W-:Y:S01]  /*04f0*/  FADD R25, R7, R6 ;  /* 0x0000000607197221 */ /* 0x000fe20000000000 */
[----:B------:R-:W-:Y:S06]  /*0500*/  @P0 BRA `(.L_x_4) ;  /* 0xfffffffc00480947 */ /* 0x000fec000383ffff */
.L_x_3:
[----:B------:R-:W-:Y:S05]  /*0510*/  BSYNC.RECONVERGENT B1 ;  /* 0x0000000000017941 */ /* 0x000fea0003800200 */
.L_x_2:
[----:B------:R-:W-:Y:S05]  /*0520*/  @!P1 BRA `(.L_x_1) ;  /* 0x0000000000d89947 */ /* 0x000fea0003800000 */
[----:B------:R-:W-:Y:S01]  /*0530*/  ISETP.GE.U32.AND P0, PT, R2, 0x4, PT ;  /* 0x000000040200780c */ /* 0x000fe20003f06070 */
[----:B------:R-:W-:Y:S01]  /*0540*/  BSSY.RECONVERGENT B1, `(.L_x_5) ;  /* 0x000001b000017945 */ /* 0x000fe20003800200 */
[----:B------:R-:W-:-:S11]  /*0550*/  LOP3.LUT P1, R20, R20, 0x3, RZ, 0xc0, !PT ;  /* 0x0000000314147812 */ /* 0x000fd6000782c0ff */
[----:B------:R-:W-:Y:S05]  /*0560*/  @!P0 BRA `(.L_x_6) ;  /* 0x0000000000608947 */ /* 0x000fea0003800000 */
[----:B------:R-:W0:Y:S01]  /*0570*/  LDC.64 R26, c[0x0][0x380] ;  /* 0x0000e000ff1a7b82 */ /* 0x000e220000000a00 */
[----:B------:R-:W-:-:S04]  /*0580*/  IMAD R5, R22, UR6, R3 ;  /* 0x0000000616057c24 */ /* 0x000fc8000f8e0203 */
[----:B0-----:R-:W-:-:S05]  /*0590*/  IMAD.WIDE R26, R5, 0x4, R26 ;  /* 0x00000004051a7825 */ /* 0x001fca00078e021a */
[----:B------:R-:W2:Y:S04]  /*05a0*/  LDG.E.128 R4, desc[UR12][R26.64] ;  /* 0x0000000c1a047981 */ /* 0x000ea8000c1e1d00 */
[----:B------:R-:W3:Y:S04]  /*05b0*/  LDG.E.128 R8, desc[UR12][R26.64+0x200] ;  /* 0x0002000c1a087981 */ /* 0x000ee8000c1e1d00 */
[----:B------:R-:W4:Y:S04]  /*05c0*/  LDG.E.128 R12, desc[UR12][R26.64+0x400] ;  /* 0x0004000c1a0c7981 */ /* 0x000f28000c1e1d00 */
[----:B------:R-:W5:Y:S01]  /*05d0*/  LDG.E.128 R16, desc[UR12][R26.64+0x600] ;  /* 0x0006000c1a107981 */ /* 0x000f62000c1e1d00 */
        /* <DEDUP_REMOVED lines=16> */
[----:B------:R-:W-:-:S07]  /*06e0*/  FADD R25, R19, R18 ;  /* 0x0000001213197221 */ /* 0x000fce0000000000 */
.L_x_6:
[----:B------:R-:W-:Y:S05]  /*06f0*/  BSYNC.RECONVERGENT B1 ;  /* 0x0000000000017941 */ /* 0x000fea0003800200 */
.L_x_5:
[----:B------:R-:W-:Y:S05]  /*0700*/  @!P1 BRA `(.L_x_1) ;  /* 0x0000000000609947 */ /* 0x000fea0003800000 */
[----:B------:R-:W-:Y:S02]  /*0710*/  ISETP.NE.AND P1, PT, R20, 0x1, PT ;  /* 0x000000011400780c */ /* 0x000fe40003f25270 */
[----:B------:R-:W-:-:S11]  /*0720*/  LOP3.LUT P0, RZ, R0, 0x80, RZ, 0xc0, !PT ;  /* 0x0000008000ff7812 */ /* 0x000fd6000780c0ff */
[----:B------:R-:W0:Y:S01]  /*0730*/  @P1 LDC.64 R4, c[0x0][0x380] ;  /* 0x0000e000ff041b82 */ /* 0x000e220000000a00 */
[----:B------:R-:W-:-:S07]  /*0740*/  @P1 IMAD R17, R22, UR6, R3 ;  /* 0x0000000616111c24 */ /* 0x000fce000f8e0203 */
[----:B------:R-:W1:Y:S01]  /*0750*/  @!P0 LDC.64 R12, c[0x0][0x380] ;  /* 0x0000e000ff0c8b82 */ /* 0x000e620000000a00 */
[----:B0-----:R-:W-:-:S05]  /*0760*/  @P1 IMAD.WIDE R16, R17, 0x4, R4 ;  /* 0x0000000411101825 */ /* 0x001fca00078e0204 */
[----:B------:R-:W2:Y:S01]  /*0770*/  @P1 LDG.E.128 R8, desc[UR12][R16.64] ;  /* 0x0000000c10081981 */ /* 0x000ea2000c1e1d00 */
[----:B------:R-:W-:-:S03]  /*0780*/  @P1 IADD3 R3, PT, PT, R3, 0x100, RZ ;  /* 0x0000010003031810 */ /* 0x000fc60007ffe0ff */
[----:B------:R-:W3:Y:S02]  /*0790*/  @P1 LDG.E.128 R4, desc[UR12][R16.64+0x200] ;  /* 0x0002000c10041981 */ /* 0x000ee4000c1e1d00 */
[----:B------:R-:W-:-:S04]  /*07a0*/  @!P0 IMAD R3, R22, UR6, R3 ;  /* 0x0000000616038c24 */ /* 0x000fc8000f8e0203 */
[----:B-1----:R-:W-:-:S06]  /*07b0*/  @!P0 IMAD.WIDE R12, R3, 0x4, R12 ;  /* 0x00000004030c8825 */ /* 0x002fcc00078e020c */
[----:B------:R-:W4:Y:S01]  /*07c0*/  @!P0 LDG.E.128 R12, desc[UR12][R12.64] ;  /* 0x0000000c0c0c8981 */ /* 0x000f22000c1e1d00 */
[----:B--2---:R-:W-:-:S04]  /*07d0*/  @P1 FADD R8, R25, R8 ;  /* 0x0000000819081221 */ /* 0x004fc80000000000 */
[----:B------:R-:W-:-:S04]  /*07e0*/  @P1 FADD R9, R9, R8 ;  /* 0x0000000809091221 */ /* 0x000fc80000000000 */
[----:B------:R-:W-:-:S04]  /*07f0*/  @P1 FADD R10, R10, R9 ;  /* 0x000000090a0a1221 */ /* 0x000fc80000000000 */
[----:B------:R-:W-:-:S04]  /*0800*/  @P1 FADD R11, R11, R10 ;  /* 0x0000000a0b0b1221 */ /* 0x000fc80000000000 */
[----:B---3--:R-:W-:-:S04]  /*0810*/  @P1 FADD R4, R11, R4 ;  /* 0x000000040b041221 */ /* 0x008fc80000000000 */
[----:B------:R-:W-:-:S04]  /*0820*/  @P1 FADD R5, R5, R4 ;  /* 0x0000000405051221 */ /* 0x000fc80000000000 */
[----:B------:R-:W-:-:S04]  /*0830*/  @P1 FADD R6, R6, R5 ;  /* 0x0000000506061221 */ /* 0x000fc80000000000 */
[----:B------:R-:W-:-:S04]  /*0840*/  @P1 FADD R25, R7, R6 ;  /* 0x0000000607191221 */ /* 0x000fc80000000000 */
[----:B----4-:R-:W-:-:S04]  /*0850*/  @!P0 FADD R0, R25, R12 ;  /* 0x0000000c19008221 */ /* 0x010fc80000000000 */
[----:B------:R-:W-:-:S04]  /*0860*/  @!P0 FADD R3, R13, R0 ;  /* 0x000000000d038221 */ /* 0x000fc80000000000 */
[----:B------:R-:W-:-:S04]  /*0870*/  @!P0 FADD R14, R14, R3 ;  /* 0x000000030e0e8221 */ /* 0x000fc80000000000 */
[----:B------:R-:W-:-:S07]  /*0880*/  @!P0 FADD R25, R15, R14 ;  /* 0x0000000e0f198221 */ /* 0x000fce0000000000 */
.L_x_1:
[----:B------:R-:W-:Y:S05]  /*0890*/  BSYNC.RECONVERGENT B0 ;  /* 0x0000000000007941 */ /* 0x000fea0003800200 */
.L_x_0:
[----:B------:R-:W0:Y:S01]  /*08a0*/  SHFL.DOWN PT, R0, R25, 0x10, 0x1f ;  /* 0x0a001f0019007f89 */ /* 0x000e2200000e0000 */
[----:B------:R-:W-:Y:S01]  /*08b0*/  I2FP.F32.S32 R20, UR6 ;  /* 0x0000000600147c45 */ /* 0x000fe20008201400 */
[----:B------:R-:W-:Y:S01]  /*08c0*/  BAR.SYNC.DEFER_BLOCKING 0x0 ;  /* 0x0000000000007b1d */ /* 0x000fe20000010000 */
[----:B------:R-:W-:-:S05]  /*08d0*/  ISETP.GE.AND P2, PT, R21, UR6, PT ;  /* 0x0000000615007c0c */ /* 0x000fca000bf46270 */
[----:B------:R-:W1:Y:S01]  /*08e0*/  MUFU.RCP R7, R20 ;  /* 0x0000001400077308 */ /* 0x000e620000001000 */
[----:B0-----:R-:W-:-:S05]  /*08f0*/  FADD R2, R0, R25 ;  /* 0x0000001900027221 */ /* 0x001fca0000000000 */
[----:B------:R-:W0:Y:S02]  /*0900*/  SHFL.DOWN PT, R3, R2, 0x8, 0x1f ;  /* 0x09001f0002037f89 */ /* 0x000e2400000e0000 */
[----:B0-----:R-:W-:Y:S01]  /*0910*/  FADD R3, R2, R3 ;  /* 0x0000000302037221 */ /* 0x001fe20000000000 */
[----:B-1----:R-:W-:-:S04]  /*0920*/  FFMA R2, -R20, R7, 1 ;  /* 0x3f80000014027423 */ /* 0x002fc80000000107 */
[----:B------:R-:W0:Y:S01]  /*0930*/  SHFL.DOWN PT, R0, R3, 0x4, 0x1f ;  /* 0x08801f0003007f89 */ /* 0x000e2200000e0000 */
[----:B------:R-:W-:Y:S01]  /*0940*/  FFMA R7, R7, R2, R7 ;  /* 0x0000000207077223 */ /* 0x000fe20000000007 */
[----:B0-----:R-:W-:-:S05]  /*0950*/  FADD R4, R3, R0 ;  /* 0x0000000003047221 */ /* 0x001fca0000000000 */
[----:B------:R-:W0:Y:S02]  /*0960*/  SHFL.DOWN PT, R5, R4, 0x2, 0x1f ;  /* 0x08401f0004057f89 */ /* 0x000e2400000e0000 */
[----:B0-----:R-:W-:-:S05]  /*0970*/  FADD R5, R4, R5 ;  /* 0x0000000504057221 */ /* 0x001fca0000000000 */
[----:B------:R-:W0:Y:S02]  /*0980*/  SHFL.DOWN PT, R0, R5, 0x1, 0x1f ;  /* 0x08201f0005007f89 */ /* 0x000e2400000e0000 */
[----:B0-----:R-:W-:-:S06]  /*0990*/  FADD R0, R5, R0 ;  /* 0x0000000005007221 */ /* 0x001fcc0000000000 */
[----:B------:R-:W0:Y:S02]  /*09a0*/  SHFL.IDX PT, R0, R0, RZ, 0x1f ;  /* 0x00001fff00007589 */ /* 0x000e2400000e0000 */
[----:B0-----:R-:W0:Y:S01]  /*09b0*/  FCHK P0, R0, R20 ;  /* 0x0000001400007302 */ /* 0x001e220000000000 */
[----:B------:R-:W-:-:S04]  /*09c0*/  FFMA R2, R0, R7, RZ ;  /* 0x0000000700027223 */ /* 0x000fc800000000ff */
[----:B------:R-:W-:-:S04]  /*09d0*/  FFMA R3, -R20, R2, R0 ;  /* 0x0000000214037223 */ /* 0x000fc80000000100 */
[----:B------:R-:W-:Y:S01]  /*09e0*/  FFMA R2, R7, R3, R2 ;  /* 0x0000000307027223 */ /* 0x000fe20000000002 */
[----:B0-----:R-:W-:Y:S06]  /*09f0*/  @!P0 BRA `(.L_x_7) ;  /* 0x00000000000c8947 */ /* 0x001fec0003800000 */
[----:B------:R-:W-:-:S07]  /*0a00*/  MOV R4, 0xa20 ;  /* 0x00000a2000047802 */ /* 0x000fce0000000f00 */
[----:B------:R-:W-:Y:S05]  /*0a10*/  CALL.REL.NOINC `($__internal_0_$__cuda_sm3x_div_rn_noftz_f32_slowpath) ;  /* 0x0000001400547944 */ /* 0x000fea0003c00000 */
[----:B------:R-:W-:-:S07]  /*0a20*/  MOV R2, R0 ;  /* 0x0000000000027202 */ /* 0x000fce0000000f00 */
.L_x_7:
[----:B------:R-:W-:Y:S01]  /*0a30*/  BAR.SYNC.DEFER_BLOCKING 0x0 ;  /* 0x0000000000007b1d */ /* 0x000fe20000010000 */
[----:B------:R-:W-:-:S05]  /*0a40*/  HFMA2 R28, -RZ, RZ, 0, 0 ;  /* 0x00000000ff1c7431 */ /* 0x000fca00000001ff */
[----:B------:R-:W-:Y:S04]  /*0a50*/  BSSY.RECONVERGENT B0, `(.L_x_8) ;  /* 0x00000bb000007945 */ /* 0x000fe80003800200 */
[----:B------:R-:W-:Y:S05]  /*0a60*/  @P2 BRA `(.L_x_9) ;  /* 0x0000000800e42947 */ /* 0x000fea0003800000 */
[----:B------:R-:W0:Y:S01]  /*0a70*/  LDC R0, c[0x0][0x394] ;  /* 0x0000e500ff007b82 */ /* 0x000e220000000800 */
[-C--:B------:R-:W-:Y:S01]  /*0a80*/  LOP3.LUT R23, RZ, R21.reuse, RZ, 0x33, !PT ;  /* 0x00000015ff177212 */ /* 0x080fe200078e33ff */
[----:B------:R-:W-:Y:S01]  /*0a90*/  BSSY.RECONVERGENT B1, `(.L_x_10) ;  /* 0x000005f000017945 */ /* 0x000fe20003800200 */
[----:B------:R-:W-:Y:S02]  /*0aa0*/  MOV R28, RZ ;  /* 0x000000ff001c7202 */ /* 0x000fe40000000f00 */
[----:B------:R-:W-:Y:S02]  /*0ab0*/  MOV R3, R21 ;  /* 0x0000001500037202 */ /* 0x000fe40000000f00 */
[----:B0-----:R-:W-:-:S04]  /*0ac0*/  IADD3 R23, PT, PT, R23, R0, RZ ;  /* 0x0000000017177210 */ /* 0x001fc80007ffe0ff */
[C---:B------:R-:W-:Y:S02]  /*0ad0*/  ISETP.GE.U32.AND P0, PT, R23.reuse, 0x380, PT ;  /* 0x000003801700780c */ /* 0x040fe40003f06070 */
[----:B------:R-:W-:-:S04]  /*0ae0*/  LEA.HI R25, R23, 0x1, RZ, 0x19 ;  /* 0x0000000117197811 */ /* 0x000fc800078fc8ff */
[----:B------:R-:W-:-:S04]  /*0af0*/  LOP3.LUT R24, R25, 0x7, RZ, 0xc0, !PT ;  /* 0x0000000719187812 */ /* 0x000fc800078ec0ff */
[----:B------:R-:W-:-:S03]  /*0b00*/  ISETP.NE.AND P1, PT, R24, RZ, PT ;  /* 0x000000ff1800720c */ /* 0x000fc60003f25270 */
[----:B------:R-:W-:Y:S10]  /*0b10*/  @!P0 BRA `(.L_x_11) ;  /* 0x0000000400588947 */ /* 0x000ff40003800000 */
[----:B------:R-:W0:Y:S01]  /*0b20*/  LDC.64 R30, c[0x0][0x380] ;  /* 0x0000e000ff1e7b82 */ /* 0x000e220000000a00 */
[----:B------:R-:W-:Y:S01]  /*0b30*/  LOP3.LUT R27, R25, 0x3fffff8, RZ, 0xc0, !PT ;  /* 0x03fffff8191b7812 */ /* 0x000fe200078ec0ff */
[----:B------:R-:W-:Y:S01]  /*0b40*/  IMAD R26, R22, R0, R21 ;  /* 0x00000000161a7224 */ /* 0x000fe200078e0215 */
[----:B------:R-:W-:Y:S02]  /*0b50*/  MOV R28, RZ ;  /* 0x000000ff001c7202 */ /* 0x000fe40000000f00 */
[----:B------:R-:W-:Y:S02]  /*0b60*/  MOV R3, R21 ;  /* 0x0000001500037202 */ /* 0x000fe40000000f00 */
[----:B------:R-:W-:Y:S02]  /*0b70*/  IADD3 R27, PT, PT, -R27, RZ, RZ ;  /* 0x000000ff1b1b7210 */ /* 0x000fe40007ffe1ff */
[----:B0-----:R-:W-:-:S04]  /*0b80*/  IADD3 R30, P0, PT, R30, 0x800, RZ ;  /* 0x000008001e1e7810 */ /* 0x001fc80007f1e0ff */
[----:B------:R-:W-:-:S09]  /*0b90*/  IADD3.X R31, PT, PT, RZ, R31, RZ, P0, !PT ;  /* 0x0000001fff1f7210 */ /* 0x000fd200007fe4ff */
.L_x_12:
[----:B------:R-:W-:-:S05]  /*0ba0*/  IMAD.WIDE R32, R26, 0x4, R30 ;  /* 0x000000041a207825 */ /* 0x000fca00078e021e */
[----:B------:R-:W2:Y:S04]  /*0bb0*/  LDG.E.128 R4, desc[UR12][R32.64+-0x800] ;  /* 0xfff8000c20047981 */ /* 0x000ea8000c1e1d00 */
[----:B------:R-:W3:Y:S04]  /*0bc0*/  LDG.E.128 R12, desc[UR12][R32.64+-0x600] ;  /* 0xfffa000c200c7981 */ /* 0x000ee8000c1e1d00 */
[----:B------:R-:W4:Y:S01]  /*0bd0*/  LDG.E.128 R16, desc[UR12][R32.64+-0x400] ;  /* 0xfffc000c20107981 */ /* 0x000f22000c1e1d00 */
[--C-:B--2---:R-:W-:Y:S01]  /*0be0*/  FADD R9, R4, -R2.reuse ;  /* 0x8000000204097221 */ /* 0x104fe20000000000 */
[--C-:B------:R-:W-:Y:S01]  /*0bf0*/  FADD R4, R5, -R2.reuse ;  /* 0x8000000205047221 */ /* 0x100fe20000000000 */
[----:B------:R-:W-:-:S02]  /*0c00*/  FADD R6, R6, -R2 ;  /* 0x8000000206067221 */ /* 0x000fc40000000000 */
[----:B------:R-:W-:-:S04]  /*0c10*/  FFMA R9, R9, R9, R28 ;  /* 0x0000000909097223 */ /* 0x000fc8000000001c */
[----:B------:R-:W-:Y:S01]  /*0c20*/  FFMA R9, R4, R4, R9 ;  /* 0x0000000404097223 */ /* 0x000fe20000000009 */
[----:B------:R-:W-:-:S03]  /*0c30*/  FADD R4, R7, -R2 ;  /* 0x8000000207047221 */ /* 0x000fc60000000000 */
[----:B------:R-:W-:Y:S01]  /*0c40*/  FFMA R9, R6, R6, R9 ;  /* 0x0000000606097223 */ /* 0x000fe20000000009 */
[----:B---3--:R-:W-:-:S03]  /*0c50*/  FADD R12, R12, -R2 ;  /* 0x800000020c0c7221 */ /* 0x008fc60000000000 */
[----:B------:R-:W-:Y:S01]  /*0c60*/  FFMA R9, R4, R4, R9 ;  /* 0x0000000404097223 */ /* 0x000fe20000000009 */
[----:B------:R-:W-:-:S03]  /*0c70*/  FADD R4, R13, -R2 ;  /* 0x800000020d047221 */ /* 0x000fc60000000000 */
[----:B------:R-:W-:-:S04]  /*0c80*/  FFMA R9, R12, R12, R9 ;  /* 0x0000000c0c097223 */ /* 0x000fc80000000009 */
[----:B------:R-:W-:Y:S02]  /*0c90*/  FFMA R9, R4, R4, R9 ;  /* 0x0000000404097223 */ /* 0x000fe40000000009 */
[----:B------:R-:W2:Y:S01]  /*0ca0*/  LDG.E.128 R4, desc[UR12][R32.64+-0x200] ;  /* 0xfffe000c20047981 */ /* 0x000ea2000c1e1d00 */
[----:B------:R-:W-:-:S04]  /*0cb0*/  FADD R14, R14, -R2 ;  /* 0x800000020e0e7221 */ /* 0x000fc80000000000 */
[----:B------:R-:W-:Y:S02]  /*0cc0*/  FFMA R12, R14, R14, R9 ;  /* 0x0000000e0e0c7223 */ /* 0x000fe40000000009 */
[----:B------:R-:W3:Y:S01]  /*0cd0*/  LDG.E.128 R8, desc[UR12][R32.64] ;  /* 0x0000000c20087981 */ /* 0x000ee2000c1e1d00 */
[--C-:B------:R-:W-:Y:S01]  /*0ce0*/  FADD R15, R15, -R2.reuse ;  /* 0x800000020f0f7221 */ /* 0x100fe20000000000 */
[----:B----4-:R-:W-:-:S03]  /*0cf0*/  FADD R13, R16, -R2 ;  /* 0x80000002100d7221 */ /* 0x010fc60000000000 */
[----:B------:R-:W-:Y:S01]  /*0d00*/  FFMA R12, R15, R15, R12 ;  /* 0x0000000f0f0c7223 */ /* 0x000fe2000000000c */
[----:B------:R-:W-:-:S03]  /*0d10*/  FADD R17, R17, -R2 ;  /* 0x8000000211117221 */ /* 0x000fc60000000000 */
[----:B------:R-:W-:Y:S01]  /*0d20*/  FFMA R12, R13, R13, R12 ;  /* 0x0000000d0d0c7223 */ /* 0x000fe2000000000c */
[----:B------:R-:W-:-:S03]  /*0d30*/  FADD R13, R18, -R2 ;  /* 0x80000002120d7221 */ /* 0x000fc60000000000 */
[----:B------:R-:W-:Y:S01]  /*0d40*/  FFMA R12, R17, R17, R12 ;  /* 0x00000011110c7223 */ /* 0x000fe2000000000c */
[----:B------:R-:W-:-:S03]  /*0d50*/  FADD R19, R19, -R2 ;  /* 0x8000000213137221 */ /* 0x000fc60000000000 */
[----:B------:R-:W-:-:S04]  /*0d60*/  FFMA R12, R13, R13, R12 ;  /* 0x0000000d0d0c7223 */ /* 0x000fc8000000000c */
[----:B------:R-:W-:Y:S02]  /*0d70*/  FFMA R12, R19, R19, R12 ;  /* 0x00000013130c7223 */ /* 0x000fe4000000000c */
[----:B------:R-:W4:Y:S01]  /*0d80*/  LDG.E.128 R16, desc[UR12][R32.64+0x600] ;  /* 0x0006000c20107981 */ /* 0x000f22000c1e1d00 */
[--C-:B--2---:R-:W-:Y:S01]  /*0d90*/  FADD R13, R4, -R2.reuse ;  /* 0x80000002040d7221 */ /* 0x104fe20000000000 */
[----:B------:R-:W-:-:S03]  /*0da0*/  FADD R5, R5, -R2 ;  /* 0x8000000205057221 */ /* 0x000fc60000000000 */
[----:B------:R-:W-:Y:S01]  /*0db0*/  FFMA R12, R13, R13, R12 ;  /* 0x0000000d0d0c7223 */ /* 0x000fe2000000000c */
[----:B------:R-:W-:-:S03]  /*0dc0*/  FADD R6, R6, -R2 ;  /* 0x8000000206067221 */ /* 0x000fc60000000000 */
[----:B------:R-:W-:Y:S02]  /*0dd0*/  FFMA R5, R5, R5, R12 ;  /* 0x0000000505057223 */ /* 0x000fe4000000000c */
[----:B------:R-:W2:Y:S01]  /*0de0*/  LDG.E.128 R12, desc[UR12][R32.64+0x200] ;  /* 0x0002000c200c7981 */ /* 0x000ea2000c1e1d00 */
[--C-:B------:R-:W-:Y:S01]  /*0df0*/  FADD R4, R7, -R2.reuse ;  /* 0x8000000207047221 */ /* 0x100fe20000000000 */
[----:B------:R-:W-:Y:S01]  /*0e00*/  FFMA R5, R6, R6, R5 ;  /* 0x0000000606057223 */ /* 0x000fe20000000005 */
[----:B---3--:R-:W-:-:S03]  /*0e10*/  FADD R8, R8, -R2 ;  /* 0x8000000208087221 */ /* 0x008fc60000000000 */
[----:B------:R-:W-:-:S04]  /*0e20*/  FFMA R5, R4, R4, R5 ;  /* 0x0000000404057223 */ /* 0x000fc80000000005 */
[----:B------:R-:W-:Y:S02]  /*0e30*/  FFMA R8, R8, R8, R5 ;  /* 0x0000000808087223 */ /* 0x000fe40000000005 */
[----:B------:R-:W3:Y:S01]  /*0e40*/  LDG.E.128 R4, desc[UR12][R32.64+0x400] ;  /* 0x0004000c20047981 */ /* 0x000ee2000c1e1d00 */
[----:B------:R-:W-:-:S04]  /*0e50*/  FADD R9, R9, -R2 ;  /* 0x8000000209097221 */ /* 0x000fc80000000000 */
[----:B------:R-:W-:Y:S01]  /*0e60*/  FFMA R8, R9, R9, R8 ;  /* 0x0000000909087223 */ /* 0x000fe20000000008 */
[--C-:B------:R-:W-:Y:S01]  /*0e70*/  FADD R9, R10, -R2.reuse ;  /* 0x800000020a097221 */ /* 0x100fe20000000000 */
[----:B------:R-:W-:-:S03]  /*0e80*/  FADD R11, R11, -R2 ;  /* 0x800000020b0b7221 */ /* 0x000fc60000000000 */
[----:B------:R-:W-:-:S04]  /*0e90*/  FFMA R8, R9, R9, R8 ;  /* 0x0000000909087223 */ /* 0x000fc80000000008 */
[----:B------:R-:W-:Y:S01]  /*0ea0*/  FFMA R8, R11, R11, R8 ;  /* 0x0000000b0b087223 */ /* 0x000fe20000000008 */
[----:B------:R-:W-:Y:S01]  /*0eb0*/  IADD3 R27, PT, PT, R27, 0x8, RZ ;  /* 0x000000081b1b7810 */ /* 0x000fe20007ffe0ff */
[----:B----4-:R-:W-:-:S03]  /*0ec0*/  FADD R17, R17, -R2 ;  /* 0x8000000211117221 */ /* 0x010fc60000000000 */
[----:B------:R-:W-:Y:S01]  /*0ed0*/  ISETP.NE.AND P0, PT, R27, RZ, PT ;  /* 0x000000ff1b00720c */ /* 0x000fe20003f05270 */
[--C-:B------:R-:W-:Y:S01]  /*0ee0*/  FADD R19, R19, -R2.reuse ;  /* 0x8000000213137221 */ /* 0x100fe20000000000 */
[----:B------:R-:W-:Y:S02]  /*0ef0*/  IADD3 R3, PT, PT, R3, 0x400, RZ ;  /* 0x0000040003037810 */ /* 0x000fe40007ffe0ff */
[----:B------:R-:W-:Y:S01]  /*0f00*/  IADD3 R26, PT, PT, R26, 0x400, RZ ;  /* 0x000004001a1a7810 */ /* 0x000fe20007ffe0ff */
[--C-:B--2---:R-:W-:Y:S01]  /*0f10*/  FADD R9, R12, -R2.reuse ;  /* 0x800000020c097221 */ /* 0x104fe20000000000 */
[----:B------:R-:W-:-:S03]  /*0f20*/  FADD R13, R13, -R2 ;  /* 0x800000020d0d7221 */ /* 0x000fc60000000000 */
[----:B------:R-:W-:Y:S01]  /*0f30*/  FFMA R8, R9, R9, R8 ;  /* 0x0000000909087223 */ /* 0x000fe20000000008 */
[----:B------:R-:W-:-:S03]  /*0f40*/  FADD R9, R14, -R2 ;  /* 0x800000020e097221 */ /* 0x000fc60000000000 */
[----:B------:R-:W-:Y:S01]  /*0f50*/  FFMA R8, R13, R13, R8 ;  /* 0x0000000d0d087223 */ /* 0x000fe20000000008 */
[----:B------:R-:W-:-:S03]  /*0f60*/  FADD R15, R15, -R2 ;  /* 0x800000020f0f7221 */ /* 0x000fc60000000000 */
[----:B------:R-:W-:Y:S01]  /*0f70*/  FFMA R8, R9, R9, R8 ;  /* 0x0000000909087223 */ /* 0x000fe20000000008 */
[----:B---3--:R-:W-:-:S03]  /*0f80*/  FADD R9, R4, -R2 ;  /* 0x8000000204097221 */ /* 0x008fc60000000000 */
[----:B------:R-:W-:Y:S01]  /*0f90*/  FFMA R8, R15, R15, R8 ;  /* 0x0000000f0f087223 */ /* 0x000fe20000000008 */
[----:B------:R-:W-:-:S03]  /*0fa0*/  FADD R5, R5, -R2 ;  /* 0x8000000205057221 */ /* 0x000fc60000000000 */
[----:B------:R-:W-:Y:S01]  /*0fb0*/  FFMA R8, R9, R9, R8 ;  /* 0x0000000909087223 */ /* 0x000fe20000000008 */
[----:B------:R-:W-:-:S03]  /*0fc0*/  FADD R9, R6, -R2 ;  /* 0x8000000206097221 */ /* 0x000fc60000000000 */
[----:B------:R-:W-:Y:S01]  /*0fd0*/  FFMA R8, R5, R5, R8 ;  /* 0x0000000505087223 */ /* 0x000fe20000000008 */
[----:B------:R-:W-:-:S03]  /*0fe0*/  FADD R7, R7, -R2 ;  /* 0x8000000207077221 */ /* 0x000fc60000000000 */
[----:B------:R-:W-:Y:S01]  /*0ff0*/  FFMA R8, R9, R9, R8 ;  /* 0x0000000909087223 */ /* 0x000fe20000000008 */
[----:B------:R-:W-:-:S03]  /*1000*/  FADD R5, R16, -R2 ;  /* 0x8000000210057221 */ /* 0x000fc60000000000 */
[----:B------:R-:W-:-:S04]  /*1010*/  FFMA R8, R7, R7, R8 ;  /* 0x0000000707087223 */ /* 0x000fc80000000008 */
[----:B------:R-:W-:Y:S01]  /*1020*/  FFMA R8, R5, R5, R8 ;  /* 0x0000000505087223 */ /* 0x000fe20000000008 */
[----:B------:R-:W-:-:S03]  /*1030*/  FADD R5, R18, -R2 ;  /* 0x8000000212057221 */ /* 0x000fc60000000000 */
[----:B------:R-:W-:-:S04]  /*1040*/  FFMA R8, R17, R17, R8 ;  /* 0x0000001111087223 */ /* 0x000fc80000000008 */
[----:B------:R-:W-:-:S04]  /*1050*/  FFMA R8, R5, R5, R8 ;  /* 0x0000000505087223 */ /* 0x000fc80000000008 */
[----:B------:R-:W-:Y:S01]  /*1060*/  FFMA R28, R19, R19, R8 ;  /* 0x00000013131c7223 */ /* 0x000fe20000000008 */
[----:B------:R-:W-:Y:S06]  /*1070*/  @P0 BRA `(.L_x_12) ;  /* 0xfffffff800c80947 */ /* 0x000fec000383ffff */
.L_x_11:
[----:B------:R-:W-:Y:S05]  /*1080*/  BSYNC.RECONVERGENT B1 ;  /* 0x0000000000017941 */ /* 0x000fea0003800200 */
.L_x_10:
[----:B------:R-:W-:Y:S05]  /*1090*/  @!P1 BRA `(.L_x_9) ;  /* 0x0000000400589947 */ /* 0x000fea0003800000 */
[----:B------:R-:W-:Y:S01]  /*10a0*/  ISETP.GE.U32.AND P0, PT, R24, 0x4, PT ;  /* 0x000000041800780c */ /* 0x000fe20003f06070 */
[----:B------:R-:W-:Y:S01]  /*10b0*/  BSSY.RECONVERGENT B1, `(.L_x_13) ;  /* 0x000002b000017945 */ /* 0x000fe20003800200 */
[----:B------:R-:W-:-:S11]  /*10c0*/  LOP3.LUT P1, R26, R25, 0x3, RZ, 0xc0, !PT ;  /* 0x00000003191a7812 */ /* 0x000fd6000782c0ff */
[----:B------:R-:W-:Y:S05]  /*10d0*/  @!P0 BRA `(.L_x_14) ;  /* 0x0000000000a08947 */ /* 0x000fea0003800000 */
[----:B------:R-:W0:Y:S01]  /*10e0*/  LDC.64 R24, c[0x0][0x380] ;  /* 0x0000e000ff187b82 */ /* 0x000e220000000a00 */
[----:B------:R-:W-:-:S04]  /*10f0*/  IMAD R5, R22, R0, R3 ;  /* 0x0000000016057224 */ /* 0x000fc800078e0203 */
[----:B0-----:R-:W-:-:S05]  /*1100*/  IMAD.WIDE R24, R5, 0x4, R24 ;  /* 0x0000000405187825 */ /* 0x001fca00078e0218 */
[----:B------:R-:W2:Y:S04]  /*1110*/  LDG.E.128 R4, desc[UR12][R24.64] ;  /* 0x0000000c18047981 */ /* 0x000ea8000c1e1d00 */
[----:B------:R-:W3:Y:S04]  /*1120*/  LDG.E.128 R8, desc[UR12][R24.64+0x200] ;  /* 0x0002000c18087981 */ /* 0x000ee8000c1e1d00 */
[----:B------:R-:W4:Y:S04]  /*1130*/  LDG.E.128 R12, desc[UR12][R24.64+0x400] ;  /* 0x0004000c180c7981 */ /* 0x000f28000c1e1d00 */
[----:B------:R-:W5:Y:S01]  /*1140*/  LDG.E.128 R16, desc[UR12][R24.64+0x600] ;  /* 0x0006000c18107981 */ /* 0x000f62000c1e1d00 */
[----:B------:R-:W-:Y:S01]  /*1150*/  IADD3 R3, PT, PT, R3, 0x200, RZ ;  /* 0x0000020003037810 */ /* 0x000fe20007ffe0ff */
[--C-:B--2---:R-:W-:Y:S01]  /*1160*/  FADD R27, R4, -R2.reuse ;  /* 0x80000002041b7221 */ /* 0x104fe20000000000 */
[--C-:B------:R-:W-:Y:S01]  /*1170*/  FADD R4, R5, -R2.reuse ;  /* 0x8000000205047221 */ /* 0x100fe20000000000 */
[----:B------:R-:W-:-:S02]  /*1180*/  FADD R6, R6, -R2 ;  /* 0x8000000206067221 */ /* 0x000fc40000000000 */
[----:B------:R-:W-:Y:S01]  /*1190*/  FFMA R27, R27, R27, R28 ;  /* 0x0000001b1b1b7223 */ /* 0x000fe2000000001c */
[--C-:B---3--:R-:W-:Y:S01]  /*11a0*/  FADD R8, R8, -R2.reuse ;  /* 0x8000000208087221 */ /* 0x108fe20000000000 */
[--C-:B------:R-:W-:Y:S02]  /*11b0*/  FADD R10, R10, -R2.reuse ;  /* 0x800000020a0a7221 */ /* 0x100fe40000000000 */
[----:B------:R-:W-:Y:S01]  /*11c0*/  FFMA R27, R4, R4, R27 ;  /* 0x00000004041b7223 */ /* 0x000fe2000000001b */
[--C-:B------:R-:W-:Y:S01]  /*11d0*/  FADD R4, R7, -R2.reuse ;  /* 0x8000000207047221 */ /* 0x100fe20000000000 */
[--C-:B----4-:R-:W-:Y:S01]  /*11e0*/  FADD R12, R12, -R2.reuse ;  /* 0x800000020c0c7221 */ /* 0x110fe20000000000 */
[--C-:B------:R-:W-:Y:S01]  /*11f0*/  FADD R14, R14, -R2.reuse ;  /* 0x800000020e0e7221 */ /* 0x100fe20000000000 */
[----:B------:R-:W-:Y:S01]  /*1200*/  FFMA R27, R6, R6, R27 ;  /* 0x00000006061b7223 */ /* 0x000fe2000000001b */
[--C-:B-----5:R-:W-:Y:S01]  /*1210*/  FADD R16, R16, -R2.reuse ;  /* 0x8000000210107221 */ /* 0x120fe20000000000 */
[--C-:B------:R-:W-:Y:S01]  /*1220*/  FADD R18, R18, -R2.reuse ;  /* 0x8000000212127221 */ /* 0x100fe20000000000 */
[--C-:B------:R-:W-:Y:S01]  /*1230*/  FADD R28, R19, -R2.reuse ;  /* 0x80000002131c7221 */ /* 0x100fe20000000000 */
[----:B------:R-:W-:Y:S01]  /*1240*/  FFMA R27, R4, R4, R27 ;  /* 0x00000004041b7223 */ /* 0x000fe2000000001b */
[----:B------:R-:W-:-:S03]  /*1250*/  FADD R4, R9, -R2 ;  /* 0x8000000209047221 */ /* 0x000fc60000000000 */
[----:B------:R-:W-:-:S04]  /*1260*/  FFMA R27, R8, R8, R27 ;  /* 0x00000008081b7223 */ /* 0x000fc8000000001b */
        /* <DEDUP_REMOVED lines=12> */
[----:B------:R-:W-:-:S04]  /*1330*/  FFMA R27, R4, R4, R27 ;  /* 0x00000004041b7223 */ /* 0x000fc8000000001b */
[----:B------:R-:W-:-:S04]  /*1340*/  FFMA R27, R18, R18, R27 ;  /* 0x00000012121b7223 */ /* 0x000fc8000000001b */
[----:B------:R-:W-:-:S07]  /*1350*/  FFMA R28, R28, R28, R27 ;  /* 0x0000001c1c1c7223 */ /* 0x000fce000000001b */
.L_x_14:
[----:B------:R-:W-:Y:S05]  /*1360*/  BSYNC.RECONVERGENT B1 ;  /* 0x0000000000017941 */ /* 0x000fea0003800200 */
.L_x_13:
[----:B------:R-:W-:Y:S05]  /*1370*/  @!P1 BRA `(.L_x_9) ;  /* 0x0000000000a09947 */ /* 0x000fea0003800000 */
[----:B------:R-:W-:Y:S01]  /*1380*/  ISETP.NE.AND P1, PT, R26, 0x1, PT ;  /* 0x000000011a00780c */ /* 0x000fe20003f25270 */
[----:B------:R-:W-:Y:S01]  /*1390*/  BSSY.RECONVERGENT B1, `(.L_x_15) ;  /* 0x0000019000017945 */ /* 0x000fe20003800200 */
[----:B------:R-:W-:-:S11]  /*13a0*/  LOP3.LUT P0, RZ, R23, 0x80, RZ, 0xc0, !PT ;  /* 0x0000008017ff7812 */ /* 0x000fd6000780c0ff */
[----:B------:R-:W-:Y:S05]  /*13b0*/  @!P1 BRA `(.L_x_16) ;  /* 0x0000000000589947 */ /* 0x000fea0003800000 */
[----:B------:R-:W0:Y:S01]  /*13c0*/  LDC.64 R4, c[0x0][0x380] ;  /* 0x0000e000ff047b82 */ /* 0x000e220000000a00 */
[----:B------:R-:W-:-:S04]  /*13d0*/  IMAD R13, R22, R0, R3 ;  /* 0x00000000160d7224 */ /* 0x000fc800078e0203 */
[----:B0-----:R-:W-:-:S05]  /*13e0*/  IMAD.WIDE R12, R13, 0x4, R4 ;  /* 0x000000040d0c7825 */ /* 0x001fca00078e0204 */
[----:B------:R-:W2:Y:S04]  /*13f0*/  LDG.E.128 R4, desc[UR12][R12.64] ;  /* 0x0000000c0c047981 */ /* 0x000ea8000c1e1d00 */
[----:B------:R-:W3:Y:S01]  /*1400*/  LDG.E.128 R8, desc[UR12][R12.64+0x200] ;  /* 0x0002000c0c087981 */ /* 0x000ee2000c1e1d00 */
[----:B------:R-:W-:Y:S01]  /*1410*/  IADD3 R3, PT, PT, R3, 0x100, RZ ;  /* 0x0000010003037810 */ /* 0x000fe20007ffe0ff */
[--C-:B--2---:R-:W-:Y:S01]  /*1420*/  FADD R15, R4, -R2.reuse ;  /* 0x80000002040f7221 */ /* 0x104fe20000000000 */
[--C-:B------:R-:W-:Y:S01]  /*1430*/  FADD R4, R5, -R2.reuse ;  /* 0x8000000205047221 */ /* 0x100fe20000000000 */
[----:B------:R-:W-:Y:S02]  /*1440*/  FADD R6, R6, -R2 ;  /* 0x8000000206067221 */ /* 0x000fe40000000000 */
[----:B------:R-:W-:Y:S01]  /*1450*/  FFMA R15, R15, R15, R28 ;  /* 0x0000000f0f0f7223 */ /* 0x000fe2000000001c */
[--C-:B---3--:R-:W-:Y:S01]  /*1460*/  FADD R8, R8, -R2.reuse ;  /* 0x8000000208087221 */ /* 0x108fe20000000000 */
        /* <DEDUP_REMOVED lines=11> */
.L_x_16:
[----:B------:R-:W-:Y:S05]  /*1520*/  BSYNC.RECONVERGENT B1 ;  /* 0x0000000000017941 */ /* 0x000fea0003800200 */
.L_x_15:
[----:B------:R-:W-:Y:S05]  /*1530*/  @P0 BRA `(.L_x_9) ;  /* 0x0000000000300947 */ /* 0x000fea0003800000 */
[----:B------:R-:W0:Y:S01]  /*1540*/  LDC.64 R4, c[0x0][0x380] ;  /* 0x0000e000ff047b82 */ /* 0x000e220000000a00 */
[----:B------:R-:W-:-:S04]  /*1550*/  IMAD R3, R22, R0, R3 ;  /* 0x0000000016037224 */ /* 0x000fc800078e0203 */
[----:B0-----:R-:W-:-:S06]  /*1560*/  IMAD.WIDE R4, R3, 0x4, R4 ;  /* 0x0000000403047825 */ /* 0x001fcc00078e0204 */
[----:B------:R-:W2:Y:S02]  /*1570*/  LDG.E.128 R4, desc[UR12][R4.64] ;  /* 0x0000000c04047981 */ /* 0x000ea4000c1e1d00 */
[--C-:B--2---:R-:W-:Y:S01]  /*1580*/  FADD R3, R4, -R2.reuse ;  /* 0x8000000204037221 */ /* 0x104fe20000000000 */
[--C-:B------:R-:W-:Y:S01]  /*1590*/  FADD R0, R5, -R2.reuse ;  /* 0x8000000205007221 */ /* 0x100fe20000000000 */
[----:B------:R-:W-:Y:S02]  /*15a0*/  FADD R6, R6, -R2 ;  /* 0x8000000206067221 */ /* 0x000fe40000000000 */
[----:B------:R-:W-:Y:S01]  /*15b0*/  FFMA R3, R3, R3, R28 ;  /* 0x0000000303037223 */ /* 0x000fe2000000001c */
[----:B------:R-:W-:-:S03]  /*15c0*/  FADD R28, R7, -R2 ;  /* 0x80000002071c7221 */ /* 0x000fc60000000000 */
[----:B------:R-:W-:-:S04]  /*15d0*/  FFMA R3, R0, R0, R3 ;  /* 0x0000000000037223 */ /* 0x000fc80000000003 */
[----:B------:R-:W-:-:S04]  /*15e0*/  FFMA R3, R6, R6, R3 ;  /* 0x0000000606037223 */ /* 0x000fc80000000003 */
[----:B------:R-:W-:-:S07]  /*15f0*/  FFMA R28, R28, R28, R3 ;  /* 0x0000001c1c1c7223 */ /* 0x000fce0000000003 */
.L_x_9:
[----:B------:R-:W-:Y:S05]  /*1600*/  BSYNC.RECONVERGENT B0 ;  /* 0x0000000000007941 */ /* 0x000fea0003800200 */
.L_x_8:
[----:B------:R-:W0:Y:S01]  /*1610*/  SHFL.DOWN PT, R3, R28, 0x10, 0x1f ;  /* 0x0a001f001c037f89 */ /* 0x000e2200000e0000 */
[----:B------:R-:W1:Y:S01]  /*1620*/  MUFU.RCP R9, R20 ;  /* 0x0000001400097308 */ /* 0x000e620000001000 */
[----:B------:R-:W2:Y:S01]  /*1630*/  LDCU UR4, c[0x0][0x394] ;  /* 0x00007280ff0477ac */ /* 0x000ea20008000800 */
[----:B-1----:R-:W-:Y:S01]  /*1640*/  FFMA R6, -R20, R9, 1 ;  /* 0x3f80000014067423 */ /* 0x002fe20000000109 */
[----:B------:R-:W-:Y:S01]  /*1650*/  BAR.SYNC.DEFER_BLOCKING 0x0 ;  /* 0x0000000000007b1d */ /* 0x000fe20000010000 */
[----:B--2---:R-:W-:Y:S01]  /*1660*/  ISETP.GE.AND P2, PT, R21, UR4, PT ;  /* 0x0000000415007c0c */ /* 0x004fe2000bf46270 */
[----:B0-----:R-:W-:-:S05]  /*1670*/  FADD R3, R3, R28 ;  /* 0x0000001c03037221 */ /* 0x001fca0000000000 */
[----:B------:R-:W0:Y:S02]  /*1680*/  SHFL.DOWN PT, R0, R3, 0x8, 0x1f ;  /* 0x09001f0003007f89 */ /* 0x000e2400000e0000 */
[----:B0-----:R-:W-:-:S05]  /*1690*/  FADD R0, R3, R0 ;  /* 0x0000000003007221 */ /* 0x001fca0000000000 */
[----:B------:R-:W0:Y:S02]  /*16a0*/  SHFL.DOWN PT, R5, R0, 0x4, 0x1f ;  /* 0x08801f0000057f89 */ /* 0x000e2400000e0000 */
[----:B0-----:R-:W-:Y:S01]  /*16b0*/  FADD R5, R0, R5 ;  /* 0x0000000500057221 */ /* 0x001fe20000000000 */
[----:B------:R-:W-:-:S04]  /*16c0*/  FFMA R0, R9, R6, R9 ;  /* 0x0000000609007223 */ /* 0x000fc80000000009 */
        /* <DEDUP_REMOVED lines=10> */
[----:B------:R-:W-:Y:S02]  /*1770*/  MOV R0, R7 ;  /* 0x0000000700007202 */ /* 0x000fe40000000f00 */
[----:B------:R-:W-:-:S07]  /*1780*/  MOV R4, 0x17a0 ;  /* 0x000017a000047802 */ /* 0x000fce0000000f00 */
[----:B------:R-:W-:Y:S05]  /*1790*/  CALL.REL.NOINC `($__internal_0_$__cuda_sm3x_div_rn_noftz_f32_slowpath) ;  /* 0x0000000400f47944 */ /* 0x000fea0003c00000 */
[----:B------:R-:W-:-:S07]  /*17a0*/  MOV R3, R0 ;  /* 0x0000000000037202 */ /* 0x000fce0000000f00 */
.L_x_17:
[----:B------:R-:W-:Y:S06]  /*17b0*/  BAR.SYNC.DEFER_BLOCKING 0x0 ;  /* 0x0000000000007b1d */ /* 0x000fec0000010000 */
[----:B------:R-:W-:Y:S05]  /*17c0*/  @P2 EXIT ;  /* 0x000000000000294d */ /* 0x000fea0003800000 */
[----:B------:R-:W0:Y:S01]  /*17d0*/  F2F.F64.F32 R4, R3 ;  /* 0x0000000300047310 */ /* 0x000e220000201800 */
[----:B------:R-:W-:Y:S01]  /*17e0*/  UMOV UR4, 0x88e368f1 ;  /* 0x88e368f100047882 */ /* 0x000fe20000000000 */
[----:B------:R-:W-:Y:S01]  /*17f0*/  UMOV UR5, 0x3ee4f8b5 ;  /* 0x3ee4f8b500057882 */ /* 0x000fe20000000000 */
[----:B------:R-:W1:Y:S01]  /*1800*/  LDCU UR14, c[0x0][0x394] ;  /* 0x00007280ff0e77ac */ /* 0x000e620008000800 */
[----:B------:R-:W-:Y:S01]  /*1810*/  LOP3.LUT R7, RZ, R21, RZ, 0x33, !PT ;  /* 0x00000015ff077212 */ /* 0x000fe200078e33ff */
[----:B------:R-:W-:Y:S01]  /*1820*/  BSSY.RECONVERGENT B0, `(.L_x_18) ;  /* 0x0000029000007945 */ /* 0x000fe20003800200 */
[----:B0-----:R-:W-:-:S06]  /*1830*/  DADD R4, R4, UR4 ;  /* 0x0000000404047e29 */ /* 0x001fcc0008000000 */
[----:B------:R-:W0:Y:S01]  /*1840*/  F2F.F32.F64 R6, R4 ;  /* 0x0000000400067310 */ /* 0x000e220000301000 */
[----:B-1----:R-:W-:-:S04]  /*1850*/  IADD3 R14, PT, PT, R7, UR14, RZ ;  /* 0x0000000e070e7c10 */ /* 0x002fc8000fffe0ff */
[C---:B------:R-:W-:Y:S02]  /*1860*/  LOP3.LUT R7, R14.reuse, 0x180, RZ, 0xc0, !PT ;  /* 0x000001800e077812 */ /* 0x040fe400078ec0ff */
[----:B------:R-:W-:Y:S02]  /*1870*/  ISETP.GE.U32.AND P2, PT, R14, 0x180, PT ;  /* 0x000001800e00780c */ /* 0x000fe40003f46070 */
[----:B------:R-:W-:Y:S02]  /*1880*/  ISETP.NE.AND P1, PT, R7, 0x180, PT ;  /* 0x000001800700780c */ /* 0x000fe40003f25270 */
[----:B0-----:R-:W-:-:S13]  /*1890*/  FSETP.GEU.AND P0, PT, |R6|, 1.175494350822287508e-38, PT ;  /* 0x008000000600780b */ /* 0x001fda0003f0e200 */
[----:B------:R-:W-:-:S04]  /*18a0*/  @!P0 FMUL R6, R6, 16777216 ;  /* 0x4b80000006068820 */ /* 0x000fc80000400000 */
[----:B------:R-:W0:Y:S02]  /*18b0*/  MUFU.RSQ R0, R6 ;  /* 0x0000000600007308 */ /* 0x000e240000001400 */
[----:B0-----:R-:W-:Y:S01]  /*18c0*/  @!P0 FMUL R0, R0, 4096 ;  /* 0x4580000000008820 */ /* 0x001fe20000400000 */
[----:B------:R-:W-:Y:S06]  /*18d0*/  @!P1 BRA `(.L_x_19) ;  /* 0x0000000000749947 */ /* 0x000fec0003800000 */
[----:B------:R-:W0:Y:S01]  /*18e0*/  LDC.64 R8, c[0x0][0x380] ;  /* 0x0000e000ff087b82 */ /* 0x000e220000000a00 */
[----:B------:R-:W-:-:S04]  /*18f0*/  LEA.HI R3, R14, 0x1, RZ, 0x19 ;  /* 0x000000010e037811 */ /* 0x000fc800078fc8ff */
[C---:B------:R-:W-:Y:S02]  /*1900*/  SHF.L.U32 R4, R3.reuse, 0x7, RZ ;  /* 0x0000000703047819 */ /* 0x040fe400000006ff */
[----:B------:R-:W-:Y:S01]  /*1910*/  LOP3.LUT R16, R3, 0x3, RZ, 0xc0, !PT ;  /* 0x0000000303107812 */ /* 0x000fe200078ec0ff */
[----:B------:R-:W1:Y:S01]  /*1920*/  LDC.64 R10, c[0x0][0x388] ;  /* 0x0000e200ff0a7b82 */ /* 0x000e620000000a00 */
[----:B------:R-:W-:Y:S01]  /*1930*/  IMAD R3, R22, UR14, R21 ;  /* 0x0000000e16037c24 */ /* 0x000fe2000f8e0215 */
[----:B------:R-:W-:Y:S02]  /*1940*/  LOP3.LUT R21, R21, 0x180, R4, 0xf8, !PT ;  /* 0x0000018015157812 */ /* 0x000fe400078ef804 */
[----:B------:R-:W-:-:S04]  /*1950*/  IADD3 R16, PT, PT, -R16, RZ, RZ ;  /* 0x000000ff10107210 */ /* 0x000fc80007ffe1ff */
[----:B------:R-:W2:Y:S03]  /*1960*/  LDC.64 R12, c[0x0][0x398] ;  /* 0x0000e600ff0c7b82 */ /* 0x000ea60000000a00 */
.L_x_20:
[----:B0--3--:R-:W-:-:S06]  /*1970*/  IMAD.WIDE R6, R3, 0x4, R8 ;  /* 0x0000000403067825 */ /* 0x009fcc00078e0208 */
[----:B------:R-:W3:Y:S01]  /*1980*/  LDG.E.128 R4, desc[UR12][R6.64] ;  /* 0x0000000c06047981 */ /* 0x000ee2000c1e1d00 */
[C---:B-1----:R-:W-:Y:S01]  /*1990*/  IMAD.WIDE R14, R3.reuse, 0x4, R10 ;  /* 0x00000004030e7825 */ /* 0x042fe200078e020a */
[----:B------:R-:W-:Y:S02]  /*19a0*/  IADD3 R16, PT, PT, R16, 0x1, RZ ;  /* 0x0000000110107810 */ /* 0x000fe40007ffe0ff */
[----:B------:R-:W-:Y:S02]  /*19b0*/  IADD3 R3, PT, PT, R3, 0x80, RZ ;  /* 0x0000008003037810 */ /* 0x000fe40007ffe0ff */
[----:B------:R-:W-:Y:S01]  /*19c0*/  ISETP.NE.AND P0, PT, R16, RZ, PT ;  /* 0x000000ff1000720c */ /* 0x000fe20003f05270 */
[--C-:B---3--:R-:W-:Y:S01]  /*19d0*/  FADD R17, R4, -R2.reuse ;  /* 0x8000000204117221 */ /* 0x108fe20000000000 */
[--C-:B------:R-:W-:Y:S01]  /*19e0*/  FADD R5, R5, -R2.reuse ;  /* 0x8000000205057221 */ /* 0x100fe20000000000 */
[--C-:B------:R-:W-:Y:S01]  /*19f0*/  FADD R19, R6, -R2.reuse ;  /* 0x8000000206137221 */ /* 0x100fe20000000000 */
[----:B------:R-:W-:Y:S01]  /*1a00*/  FADD R23, R7, -R2 ;  /* 0x8000000207177221 */ /* 0x000fe20000000000 */
[C---:B------:R-:W-:Y:S01]  /*1a10*/  FMUL R4, R0.reuse, R17 ;  /* 0x0000001100047220 */ /* 0x040fe20000400000 */
[C---:B------:R-:W-:Y:S01]  /*1a20*/  FMUL R18, R0.reuse, R5 ;  /* 0x0000000500127220 */ /* 0x040fe20000400000 */
[C---:B------:R-:W-:Y:S01]  /*1a30*/  FMUL R20, R0.reuse, R19 ;  /* 0x0000001300147220 */ /* 0x040fe20000400000 */
[----:B------:R-:W-:Y:S01]  /*1a40*/  FMUL R24, R0, R23 ;  /* 0x0000001700187220 */ /* 0x000fe20000400000 */
[-CC-:B--2---:R-:W-:Y:S01]  /*1a50*/  FFMA R4, R4, R12.reuse, R13.reuse ;  /* 0x0000000c04047223 */ /* 0x184fe2000000000d */
[-CC-:B------:R-:W-:Y:S01]  /*1a60*/  FFMA R5, R18, R12.reuse, R13.reuse ;  /* 0x0000000c12057223 */ /* 0x180fe2000000000d */
[-CC-:B------:R-:W-:Y:S01]  /*1a70*/  FFMA R6, R20, R12.reuse, R13.reuse ;  /* 0x0000000c14067223 */ /* 0x180fe2000000000d */
[----:B------:R-:W-:-:S05]  /*1a80*/  FFMA R7, R24, R12, R13 ;  /* 0x0000000c18077223 */ /* 0x000fca000000000d */
[----:B------:R3:W-:Y:S01]  /*1a90*/  STG.E.128 desc[UR12][R14.64], R4 ;  /* 0x000000040e007986 */ /* 0x0007e2000c101d0c */
[----:B------:R-:W-:Y:S05]  /*1aa0*/  @P0 BRA `(.L_x_20) ;  /* 0xfffffffc00b00947 */ /* 0x000fea000383ffff */
.L_x_19:
[----:B------:R-:W-:Y:S05]  /*1ab0*/  BSYNC.RECONVERGENT B0 ;  /* 0x0000000000007941 */ /* 0x000fea0003800200 */
.L_x_18:
[----:B------:R-:W-:Y:S05]  /*1ac0*/  @!P2 EXIT ;  /* 0x000000000000a94d */ /* 0x000fea0003800000 */
[----:B---3--:R-:W0:Y:S01]  /*1ad0*/  LDC.64 R4, c[0x0][0x398] ;  /* 0x0000e600ff047b82 */ /* 0x008e220000000a00 */
[----:B------:R-:W1:Y:S01]  /*1ae0*/  LDCU.128 UR8, c[0x0][0x380] ;  /* 0x00007000ff0877ac */ /* 0x000e620008000c00 */
[----:B------:R-:W-:Y:S01]  /*1af0*/  IMAD R22, R22, UR14, R21 ;  /* 0x0000000e16167c24 */ /* 0x000fe2000f8e0215 */
[----:B-1----:R-:W-:Y:S02]  /*1b00*/  UIADD3 UR6, UP0, UPT, UR8, 0x400, URZ ;  /* 0x0000040008067890 */ /* 0x002fe4000ff1e0ff */
[----:B------:R-:W-:Y:S02]  /*1b10*/  UIADD3 UR4, UP1, UPT, UR10, 0x400, URZ ;  /* 0x000004000a047890 */ /* 0x000fe4000ff3e0ff */
[----:B------:R-:W-:Y:S02]  /*1b20*/  UIADD3.X UR7, UPT, UPT, URZ, UR9, URZ, UP0, !UPT ;  /* 0x00000009ff077290 */ /* 0x000fe400087fe4ff */
[----:B------:R-:W-:-:S12]  /*1b30*/  UIADD3.X UR5, UPT, UPT, URZ, UR11, URZ, UP1, !UPT ;  /* 0x0000000bff057290 */ /* 0x000fd80008ffe4ff */
.L_x_21:
[----:B------:R-:W-:Y:S02]  /*1b40*/  MOV R16, UR6 ;  /* 0x0000000600107c02 */ /* 0x000fe40008000f00 */
[----:B------:R-:W-:-:S03]  /*1b50*/  MOV R17, UR7 ;  /* 0x0000000700117c02 */ /* 0x000fc60008000f00 */
[----:B------:R-:W-:-:S05]  /*1b60*/  IMAD.WIDE R16, R22, 0x4, R16 ;  /* 0x0000000416107825 */ /* 0x000fca00078e0210 */
[----:B--2---:R-:W2:Y:S01]  /*1b70*/  LDG.E.128 R8, desc[UR12][R16.64+-0x400] ;  /* 0xfffc000c10087981 */ /* 0x004ea2000c1e1d00 */
[----:B------:R-:W-:Y:S02]  /*1b80*/  MOV R6, UR4 ;  /* 0x0000000400067c02 */ /* 0x000fe40008000f00 */
[----:B------:R-:W-:-:S03]  /*1b90*/  MOV R7, UR5 ;  /* 0x0000000500077c02 */ /* 0x000fc60008000f00 */
[----:B------:R-:W-:-:S04]  /*1ba0*/  IMAD.WIDE R6, R22, 0x4, R6 ;  /* 0x0000000416067825 */ /* 0x000fc800078e0206 */
[--C-:B--2---:R-:W-:Y:S01]  /*1bb0*/  FADD R9, R9, -R2.reuse ;  /* 0x8000000209097221 */ /* 0x104fe20000000000 */
[--C-:B------:R-:W-:Y:S01]  /*1bc0*/  FADD R3, R8, -R2.reuse ;  /* 0x8000000208037221 */ /* 0x100fe20000000000 */
[--C-:B------:R-:W-:Y:S01]  /*1bd0*/  FADD R13, R10, -R2.reuse ;  /* 0x800000020a0d7221 */ /* 0x100fe20000000000 */
[----:B------:R-:W-:Y:S01]  /*1be0*/  FADD R11, R11, -R2 ;  /* 0x800000020b0b7221 */ /* 0x000fe20000000000 */
[C---:B------:R-:W-:Y:S01]  /*1bf0*/  FMUL R10, R0.reuse, R9 ;  /* 0x00000009000a7220 */ /* 0x040fe20000400000 */
[C---:B------:R-:W-:Y:S01]  /*1c00*/  FMUL R8, R0.reuse, R3 ;  /* 0x0000000300087220 */ /* 0x040fe20000400000 */
[C---:B------:R-:W-:Y:S01]  /*1c10*/  FMUL R12, R0.reuse, R13 ;  /* 0x0000000d000c7220 */ /* 0x040fe20000400000 */
[----:B------:R-:W-:Y:S01]  /*1c20*/  FMUL R14, R0, R11 ;  /* 0x0000000b000e7220 */ /* 0x000fe20000400000 */
[-CC-:B0-----:R-:W-:Y:S01]  /*1c30*/  FFMA R9, R10, R4.reuse, R5.reuse ;  /* 0x000000040a097223 */ /* 0x181fe20000000005 */
[-CC-:B------:R-:W-:Y:S01]  /*1c40*/  FFMA R8, R8, R4.reuse, R5.reuse ;  /* 0x0000000408087223 */ /* 0x180fe20000000005 */
[-CC-:B------:R-:W-:Y:S01]  /*1c50*/  FFMA R10, R12, R4.reuse, R5.reuse ;  /* 0x000000040c0a7223 */ /* 0x180fe20000000005 */
[----:B------:R-:W-:-:S05]  /*1c60*/  FFMA R11, R14, R4, R5 ;  /* 0x000000040e0b7223 */ /* 0x000fca0000000005 */
[----:B------:R0:W-:Y:S04]  /*1c70*/  STG.E.128 desc[UR12][R6.64+-0x400], R8 ;  /* 0xfffc000806007986 */ /* 0x0001e8000c101d0c */
[----:B------:R-:W2:Y:S02]  /*1c80*/  LDG.E.128 R12, desc[UR12][R16.64+-0x200] ;  /* 0xfffe000c100c7981 */ /* 0x000ea4000c1e1d00 */
        /* <DEDUP_REMOVED lines=8> */
[-CC-:B------:R-:W-:Y:S01]  /*1d10*/  FFMA R13, R14, R4.reuse, R5.reuse ;  /* 0x000000040e0d7223 */ /* 0x180fe20000000005 */
[-CC-:B------:R-:W-:Y:S01]  /*1d20*/  FFMA R12, R12, R4.reuse, R5.reuse ;  /* 0x000000040c0c7223 */ /* 0x180fe20000000005 */
[-CC-:B------:R-:W-:Y:S01]  /*1d30*/  FFMA R14, R18, R4.reuse, R5.reuse ;  /* 0x00000004120e7223 */ /* 0x180fe20000000005 */
[----:B------:R-:W-:-:S05]  /*1d40*/  FFMA R15, R20, R4, R5 ;  /* 0x00000004140f7223 */ /* 0x000fca0000000005 */
[----:B------:R1:W-:Y:S04]  /*1d50*/  STG.E.128 desc[UR12][R6.64+-0x200], R12 ;  /* 0xfffe000c06007986 */ /* 0x0003e8000c101d0c */
[----:B0-----:R-:W2:Y:S02]  /*1d60*/  LDG.E.128 R8, desc[UR12][R16.64] ;  /* 0x0000000c10087981 */ /* 0x001ea4000c1e1d00 */
        /* <DEDUP_REMOVED lines=13> */
[----:B-1----:R-:W3:Y:S01]  /*1e40*/  LDG.E.128 R12, desc[UR12][R16.64+0x200] ;  /* 0x0002000c100c7981 */ /* 0x002ee2000c1e1d00 */
[----:B------:R-:W-:Y:S02]  /*1e50*/  IADD3 R21, PT, PT, R21, 0x200, RZ ;  /* 0x0000020015157810 */ /* 0x000fe40007ffe0ff */
[----:B------:R-:W-:Y:S02]  /*1e60*/  IADD3 R22, PT, PT, R22, 0x200, RZ ;  /* 0x0000020016167810 */ /* 0x000fe40007ffe0ff */
[----:B------:R-:W-:Y:S01]  /*1e70*/  ISETP.GE.AND P0, PT, R21, UR14, PT ;  /* 0x0000000e15007c0c */ /* 0x000fe2000bf06270 */
        /* <DEDUP_REMOVED lines=12> */
[----:B------:R2:W-:Y:S01]  /*1f40*/  STG.E.128 desc[UR12][R6.64+0x200], R12 ;  /* 0x0002000c06007986 */ /* 0x0005e2000c101d0c */
[----:B------:R-:W-:Y:S05]  /*1f50*/  @!P0 BRA `(.L_x_21) ;  /* 0xfffffff800f88947 */ /* 0x000fea000383ffff */
[----:B------:R-:W-:Y:S05]  /*1f60*/  EXIT ;  /* 0x000000000000794d */ /* 0x000fea0003800000 */
        .weak           $__internal_0_$__cuda_sm3x_div_rn_noftz_f32_slowpath
        .type           $__internal_0_$__cuda_sm3x_div_rn_noftz_f32_slowpath,@function
        .size           $__internal_0_$__cuda_sm3x_div_rn_noftz_f32_slowpath,(.L_x_99 - $__internal_0_$__cuda_sm3x_div_rn_noftz_f32_slowpath)
$__internal_0_$__cuda_sm3x_div_rn_noftz_f32_slowpath:
[----:B------:R-:W-:Y:S02]  /*1f70*/  SHF.R.U32.HI R5, RZ, 0x17, R20 ;  /* 0x00000017ff057819 */ /* 0x000fe40000011614 */
[----:B------:R-:W-:Y:S02]  /*1f80*/  SHF.R.U32.HI R3, RZ, 0x17, R0 ;  /* 0x00000017ff037819 */ /* 0x000fe40000011600 */
[----:B------:R-:W-:Y:S02]  /*1f90*/  LOP3.LUT R10, R5, 0xff, RZ, 0xc0, !PT ;  /* 0x000000ff050a7812 */ /* 0x000fe400078ec0ff */
[----:B------:R-:W-:Y:S02]  /*1fa0*/  LOP3.LUT R8, R3, 0xff, RZ, 0xc0, !PT ;  /* 0x000000ff03087812 */ /* 0x000fe400078ec0ff */
[----:B------:R-:W-:Y:S02]  /*1fb0*/  IADD3 R7, PT, PT, R10, -0x1, RZ ;  /* 0xffffffff0a077810 */ /* 0x000fe40007ffe0ff */
[----:B------:R-:W-:-:S02]  /*1fc0*/  IADD3 R6, PT, PT, R8, -0x1, RZ ;  /* 0xffffffff08067810 */ /* 0x000fc40007ffe0ff */
[----:B------:R-:W-:Y:S02]  /*1fd0*/  ISETP.GT.U32.AND P0, PT, R7, 0xfd, PT ;  /* 0x000000fd0700780c */ /* 0x000fe40003f04070 */
[----:B------:R-:W-:Y:S02]  /*1fe0*/  MOV R3, R20 ;  /* 0x0000001400037202 */ /* 0x000fe40000000f00 */
[----:B------:R-:W-:-:S13]  /*1ff0*/  ISETP.GT.U32.OR P0, PT, R6, 0xfd, P0 ;  /* 0x000000fd0600780c */ /* 0x000fda0000704470 */
[----:B------:R-:W-:Y:S01]  /*2000*/  @!P0 MOV R5, RZ ;  /* 0x000000ff00058202 */ /* 0x000fe20000000f00 */
[----:B------:R-:W-:Y:S06]  /*2010*/  @!P0 BRA `(.L_x_22) ;  /* 0x00000000005c8947 */ /* 0x000fec0003800000 */
[----:B------:R-:W-:Y:S02]  /*2020*/  FSETP.GTU.FTZ.AND P0, PT, |R0|, +INF , PT ;  /* 0x7f8000000000780b */ /* 0x000fe40003f1c200 */
[----:B------:R-:W-:-:S04]  /*2030*/  FSETP.GTU.FTZ.AND P1, PT, |R20|, +INF , PT ;  /* 0x7f8000001400780b */ /* 0x000fc80003f3c200 */
[----:B------:R-:W-:-:S13]  /*2040*/  PLOP3.LUT P0, PT, P0, P1, PT, 0xf8, 0x8f ;  /* 0x00000000008f781c */ /* 0x000fda0000703f70 */
[----:B------:R-:W-:Y:S05]  /*2050*/  @P0 BRA `(.L_x_23) ;  /* 0x0000000400440947 */ /* 0x000fea0003800000 */
[----:B------:R-:W-:-:S13]  /*2060*/  LOP3.LUT P0, RZ, R3, 0x7fffffff, R0, 0xc8, !PT ;  /* 0x7fffffff03ff7812 */ /* 0x000fda000780c800 */
[----:B------:R-:W-:Y:S05]  /*2070*/  @!P0 BRA `(.L_x_24) ;  /* 0x0000000400348947 */ /* 0x000fea0003800000 */
[----:B------:R-:W-:Y:S02]  /*2080*/  FSETP.NEU.FTZ.AND P3, PT, |R0|, +INF , PT ;  /* 0x7f8000000000780b */ /* 0x000fe40003f7d200 */
[----:B------:R-:W-:Y:S02]  /*2090*/  FSETP.NEU.FTZ.AND P1, PT, |R20|, +INF , PT ;  /* 0x7f8000001400780b */ /* 0x000fe40003f3d200 */
[----:B------:R-:W-:-:S11]  /*20a0*/  FSETP.NEU.FTZ.AND P0, PT, |R0|, +INF , PT ;  /* 0x7f8000000000780b */ /* 0x000fd60003f1d200 */
[----:B------:R-:W-:Y:S05]  /*20b0*/  @!P1 BRA !P3, `(.L_x_24) ;  /* 0x0000000400249947 */ /* 0x000fea0005800000 */
[----:B------:R-:W-:-:S04]  /*20c0*/  LOP3.LUT P3, RZ, R0, 0x7fffffff, RZ, 0xc0, !PT ;  /* 0x7fffffff00ff7812 */ /* 0x000fc8000786c0ff */
[----:B------:R-:W-:-:S13]  /*20d0*/  PLOP3.LUT P1, PT, P1, P3, PT, 0x2f, 0xf2 ;  /* 0x0000000000f2781c */ /* 0x000fda0000f26577 */
[----:B------:R-:W-:Y:S05]  /*20e0*/  @P1 BRA `(.L_x_25) ;  /* 0x0000000400101947 */ /* 0x000fea0003800000 */
[----:B------:R-:W-:-:S04]  /*20f0*/  LOP3.LUT P1, RZ, R3, 0x7fffffff, RZ, 0xc0, !PT ;  /* 0x7fffffff03ff7812 */ /* 0x000fc8000782c0ff */
[----:B------:R-:W-:-:S13]  /*2100*/  PLOP3.LUT P0, PT, P0, P1, PT, 0x2f, 0xf2 ;  /* 0x0000000000f2781c */ /* 0x000fda0000702577 */
[----:B------:R-:W-:Y:S05]  /*2110*/  @P0 BRA `(.L_x_26) ;  /* 0x0000000000f80947 */ /* 0x000fea0003800000 */
[----:B------:R-:W-:Y:S02]  /*2120*/  ISETP.GE.AND P0, PT, R6, RZ, PT ;  /* 0x000000ff0600720c */ /* 0x000fe40003f06270 */
[----:B------:R-:W-:-:S11]  /*2130*/  ISETP.GE.AND P1, PT, R7, RZ, PT ;  /* 0x000000ff0700720c */ /* 0x000fd60003f26270 */
[----:B------:R-:W-:Y:S01]  /*2140*/  @P0 MOV R5, RZ ;  /* 0x000000ff00050202 */ /* 0x000fe20000000f00 */
[----:B------:R-:W-:Y:S01]  /*2150*/  @!P0 FFMA R0, R0, 1.84467440737095516160e+19, RZ ;  /* 0x5f80000000008823 */ /* 0x000fe200000000ff */
[----:B------:R-:W-:Y:S01]  /*2160*/  @!P0 MOV R5, 0xffffffc0 ;  /* 0xffffffc000058802 */ /* 0x000fe20000000f00 */
[----:B------:R-:W-:-:S03]  /*2170*/  @!P1 FFMA R3, R20, 1.84467440737095516160e+19, RZ ;  /* 0x5f80000014039823 */ /* 0x000fc600000000ff */
[----:B------:R-:W-:-:S07]  /*2180*/  @!P1 IADD3 R5, PT, PT, R5, 0x40, RZ ;  /* 0x0000004005059810 */ /* 0x000fce0007ffe0ff */
.L_x_22:
[----:B------:R-:W-:-:S04]  /*2190*/  LEA R6, R10, 0xc0800000, 0x17 ;  /* 0xc08000000a067811 */ /* 0x000fc800078eb8ff */
[----:B------:R-:W-:Y:S02]  /*21a0*/  IADD3 R6, PT, PT, -R6, R3, RZ ;  /* 0x0000000306067210 */ /* 0x000fe40007ffe1ff */
[----:B------:R-:W-:Y:S02]  /*21b0*/  IADD3 R3, PT, PT, R8, -0x7f, RZ ;  /* 0xffffff8108037810 */ /* 0x000fe40007ffe0ff */
[----:B------:R0:W1:Y:S01]  /*21c0*/  MUFU.RCP R7, R6 ;  /* 0x0000000600077308 */ /* 0x0000620000001000 */
[----:B------:R-:W-:Y:S02]  /*21d0*/  FADD.FTZ R9, -R6, -RZ ;  /* 0x800000ff06097221 */ /* 0x000fe40000010100 */
[C---:B------:R-:W-:Y:S01]  /*21e0*/  IMAD R0, R3.reuse, -0x800000, R0 ;  /* 0xff80000003007824 */ /* 0x040fe200078e0200 */
[----:B0-----:R-:W-:-:S04]  /*21f0*/  IADD3 R6, PT, PT, R3, 0x7f, -R10 ;  /* 0x0000007f03067810 */ /* 0x001fc80007ffe80a */
[----:B------:R-:W-:Y:S01]  /*2200*/  IADD3 R6, PT, PT, R6, R5, RZ ;  /* 0x0000000506067210 */ /* 0x000fe20007ffe0ff */
[----:B-1----:R-:W-:-:S04]  /*2210*/  FFMA R8, R7, R9, 1 ;  /* 0x3f80000007087423 */ /* 0x002fc80000000009 */
[----:B------:R-:W-:-:S04]  /*2220*/  FFMA R12, R7, R8, R7 ;  /* 0x00000008070c7223 */ /* 0x000fc80000000007 */
[----:B------:R-:W-:-:S04]  /*2230*/  FFMA R7, R0, R12, RZ ;  /* 0x0000000c00077223 */ /* 0x000fc800000000ff */
[----:B------:R-:W-:-:S04]  /*2240*/  FFMA R8, R9, R7, R0 ;  /* 0x0000000709087223 */ /* 0x000fc80000000000 */
[----:B------:R-:W-:-:S04]  /*2250*/  FFMA R7, R12, R8, R7 ;  /* 0x000000080c077223 */ /* 0x000fc80000000007 */
[----:B------:R-:W-:-:S04]  /*2260*/  FFMA R8, R9, R7, R0 ;  /* 0x0000000709087223 */ /* 0x000fc80000000000 */
[----:B------:R-:W-:-:S05]  /*2270*/  FFMA R0, R12, R8, R7 ;  /* 0x000000080c007223 */ /* 0x000fca0000000007 */
[----:B------:R-:W-:-:S04]  /*2280*/  SHF.R.U32.HI R3, RZ, 0x17, R0 ;  /* 0x00000017ff037819 */ /* 0x000fc80000011600 */
[----:B------:R-:W-:-:S04]  /*2290*/  LOP3.LUT R3, R3, 0xff, RZ, 0xc0, !PT ;  /* 0x000000ff03037812 */ /* 0x000fc800078ec0ff */
[----:B------:R-:W-:-:S04]  /*22a0*/  IADD3 R9, PT, PT, R3, R6, RZ ;  /* 0x0000000603097210 */ /* 0x000fc80007ffe0ff */
[----:B------:R-:W-:-:S04]  /*22b0*/  IADD3 R3, PT, PT, R9, -0x1, RZ ;  /* 0xffffffff09037810 */ /* 0x000fc80007ffe0ff */
[----:B------:R-:W-:-:S13]  /*22c0*/  ISETP.GE.U32.AND P0, PT, R3, 0xfe, PT ;  /* 0x000000fe0300780c */ /* 0x000fda0003f06070 */
[----:B------:R-:W-:Y:S05]  /*22d0*/  @!P0 BRA `(.L_x_27) ;  /* 0x0000000000808947 */ /* 0x000fea0003800000 */
[----:B------:R-:W-:-:S13]  /*22e0*/  ISETP.GT.AND P0, PT, R9, 0xfe, PT ;  /* 0x000000fe0900780c */ /* 0x000fda0003f04270 */
[----:B------:R-:W-:Y:S05]  /*22f0*/  @P0 BRA `(.L_x_28) ;  /* 0x00000000006c0947 */ /* 0x000fea0003800000 */
[----:B------:R-:W-:-:S13]  /*2300*/  ISETP.GE.AND P0, PT, R9, 0x1, PT ;  /* 0x000000010900780c */ /* 0x000fda0003f06270 */
[----:B------:R-:W-:Y:S05]  /*2310*/  @P0 BRA `(.L_x_29) ;  /* 0x0000000000980947 */ /* 0x000fea0003800000 */
[----:B------:R-:W-:Y:S02]  /*2320*/  ISETP.GE.AND P0, PT, R9, -0x18, PT ;  /* 0xffffffe80900780c */ /* 0x000fe40003f06270 */
[----:B------:R-:W-:-:S11]  /*2330*/  LOP3.LUT R0, R0, 0x80000000, RZ, 0xc0, !PT ;  /* 0x8000000000007812 */ /* 0x000fd600078ec0ff */
[----:B------:R-:W-:Y:S05]  /*2340*/  @!P0 BRA `(.L_x_29) ;  /* 0x00000000008c8947 */ /* 0x000fea0003800000 */
[CCC-:B------:R-:W-:Y:S01]  /*2350*/  FFMA.RZ R3, R12.reuse, R8.reuse, R7.reuse ;  /* 0x000000080c037223 */ /* 0x1c0fe2000000c007 */
[CCC-:B------:R-:W-:Y:S01]  /*2360*/  FFMA.RM R6, R12.reuse, R8.reuse, R7.reuse ;  /* 0x000000080c067223 */ /* 0x1c0fe20000004007 */
[C---:B------:R-:W-:Y:S02]  /*2370*/  ISETP.NE.AND P3, PT, R9.reuse, RZ, PT ;  /* 0x000000ff0900720c */ /* 0x040fe40003f65270 */
[----:B------:R-:W-:Y:S02]  /*2380*/  ISETP.NE.AND P1, PT, R9, RZ, PT ;  /* 0x000000ff0900720c */ /* 0x000fe40003f25270 */
[----:B------:R-:W-:Y:S01]  /*2390*/  LOP3.LUT R5, R3, 0x7fffff, RZ, 0xc0, !PT ;  /* 0x007fffff03057812 */ /* 0x000fe200078ec0ff */
[----:B------:R-:W-:Y:S01]  /*23a0*/  FFMA.RP R3, R12, R8, R7 ;  /* 0x000000080c037223 */ /* 0x000fe20000008007 */
[----:B------:R-:W-:Y:S02]  /*23b0*/  IADD3 R8, PT, PT, R9, 0x20, RZ ;  /* 0x0000002009087810 */ /* 0x000fe40007ffe0ff */
[----:B------:R-:W-:-:S02]  /*23c0*/  LOP3.LUT R5, R5, 0x800000, RZ, 0xfc, !PT ;  /* 0x0080000005057812 */ /* 0x000fc400078efcff */
[----:B------:R-:W-:Y:S02]  /*23d0*/  IADD3 R7, PT, PT, -R9, RZ, RZ ;  /* 0x000000ff09077210 */ /* 0x000fe40007ffe1ff */
[----:B------:R-:W-:Y:S02]  /*23e0*/  SHF.L.U32 R8, R5, R8, RZ ;  /* 0x0000000805087219 */ /* 0x000fe400000006ff */
[----:B------:R-:W-:Y:S02]  /*23f0*/  FSETP.NEU.FTZ.AND P0, PT, R3, R6, PT ;  /* 0x000000060300720b */ /* 0x000fe40003f1d000 */
[----:B------:R-:W-:Y:S02]  /*2400*/  SEL R6, R7, RZ, P3 ;  /* 0x000000ff07067207 */ /* 0x000fe40001800000 */
[----:B------:R-:W-:Y:S02]  /*2410*/  ISETP.NE.AND P1, PT, R8, RZ, P1 ;  /* 0x000000ff0800720c */ /* 0x000fe40000f25270 */
[----:B------:R-:W-:-:S02]  /*2420*/  SHF.R.U32.HI R6, RZ, R6, R5 ;  /* 0x00000006ff067219 */ /* 0x000fc40000011605 */
[----:B------:R-:W-:Y:S02]  /*2430*/  PLOP3.LUT P0, PT, P0, P1, PT, 0xf8, 0x8f ;  /* 0x00000000008f781c */ /* 0x000fe40000703f70 */
[----:B------:R-:W-:Y:S02]  /*2440*/  SHF.R.U32.HI R8, RZ, 0x1, R6 ;  /* 0x00000001ff087819 */ /* 0x000fe40000011606 */
[----:B------:R-:W-:-:S04]  /*2450*/  SEL R3, RZ, 0x1, !P0 ;  /* 0x00000001ff037807 */ /* 0x000fc80004000000 */
[----:B------:R-:W-:-:S04]  /*2460*/  LOP3.LUT R3, R3, 0x1, R8, 0xf8, !PT ;  /* 0x0000000103037812 */ /* 0x000fc800078ef808 */
[----:B------:R-:W-:-:S04]  /*2470*/  LOP3.LUT R3, R3, R6, RZ, 0xc0, !PT ;  /* 0x0000000603037212 */ /* 0x000fc800078ec0ff */
[----:B------:R-:W-:-:S04]  /*2480*/  IADD3 R3, PT, PT, R8, R3, RZ ;  /* 0x0000000308037210 */ /* 0x000fc80007ffe0ff */
[----:B------:R-:W-:Y:S01]  /*2490*/  LOP3.LUT R0, R3, R0, RZ, 0xfc, !PT ;  /* 0x0000000003007212 */ /* 0x000fe200078efcff */
[----:B------:R-:W-:Y:S06]  /*24a0*/  BRA `(.L_x_29) ;  /* 0x0000000000347947 */ /* 0x000fec0003800000 */
.L_x_28:
[----:B------:R-:W-:-:S04]  /*24b0*/  LOP3.LUT R0, R0, 0x80000000, RZ, 0xc0, !PT ;  /* 0x8000000000007812 */ /* 0x000fc800078ec0ff */
[----:B------:R-:W-:Y:S01]  /*24c0*/  LOP3.LUT R0, R0, 0x7f800000, RZ, 0xfc, !PT ;  /* 0x7f80000000007812 */ /* 0x000fe200078efcff */
[----:B------:R-:W-:Y:S06]  /*24d0*/  BRA `(.L_x_29) ;  /* 0x0000000000287947 */ /* 0x000fec0003800000 */
.L_x_27:
[----:B------:R-:W-:Y:S01]  /*24e0*/  LEA R0, R6, R0, 0x17 ;  /* 0x0000000006007211 */ /* 0x000fe200078eb8ff */
[----:B------:R-:W-:Y:S06]  /*24f0*/  BRA `(.L_x_29) ;  /* 0x0000000000207947 */ /* 0x000fec0003800000 */
.L_x_26:
[----:B------:R-:W-:-:S04]  /*2500*/  LOP3.LUT R0, R3, 0x80000000, R0, 0x48, !PT ;  /* 0x8000000003007812 */ /* 0x000fc800078e4800 */
[----:B------:R-:W-:Y:S01]  /*2510*/  LOP3.LUT R0, R0, 0x7f800000, RZ, 0xfc, !PT ;  /* 0x7f80000000007812 */ /* 0x000fe200078efcff */
[----:B------:R-:W-:Y:S06]  /*2520*/  BRA `(.L_x_29) ;  /* 0x0000000000147947 */ /* 0x000fec0003800000 */
.L_x_25:
[----:B------:R-:W-:Y:S01]  /*2530*/  LOP3.LUT R0, R3, 0x80000000, R0, 0x48, !PT ;  /* 0x8000000003007812 */ /* 0x000fe200078e4800 */
[----:B------:R-:W-:Y:S06]  /*2540*/  BRA `(.L_x_29) ;  /* 0x00000000000c7947 */ /* 0x000fec0003800000 */
.L_x_24:
[----:B------:R-:W0:Y:S01]  /*2550*/  MUFU.RSQ R0, -QNAN ;  /* 0xffc0000000007908 */ /* 0x000e220000001400 */
[----:B------:R-:W-:Y:S05]  /*2560*/  BRA `(.L_x_29) ;  /* 0x0000000000047947 */ /* 0x000fea0003800000 */
.L_x_23:
[----:B------:R-:W-:-:S07]  /*2570*/  FADD.FTZ R0, R0, R20 ;  /* 0x0000001400007221 */ /* 0x000fce0000010000 */
.L_x_29:
[----:B------:R-:W-:-:S04]  /*2580*/  HFMA2 R5, -RZ, RZ, 0, 0 ;  /* 0x00000000ff057431 */ /* 0x000fc800000001ff */
[----:B0-----:R-:W-:Y:S05]  /*2590*/  RET.REL.NODEC R4 `(_Z7lm_vec4PfS_iiff) ;  /* 0xffffffd804987950 */ /* 0x001fea0003c3ffff */
.L_x_30:
[----:B------:R-:W-:-:S00]  /*25a0*/  BRA `(.L_x_30) ;  /* 0xfffffffc00fc7947 */ /* 0x000fc0000383ffff */
[----:B------:R-:W-:-:S00]  /*25b0*/  NOP ;  /* 0x0000000000007918 */ /* 0x000fc00000000000 */
        /* <DEDUP_REMOVED lines=12> */
.L_x_99:


//--------------------- .text._Z7lm_warpPfS_iiff  --------------------------
	.section	.text._Z7lm_warpPfS_iiff,"ax",@progbits
	.align	128
        .global         _Z7lm_warpPfS_iiff
        .type           _Z7lm_warpPfS_iiff,@function
        .size           _Z7lm_warpPfS_iiff,(.L_x_100 - _Z7lm_warpPfS_iiff)
        .other          _Z7lm_warpPfS_iiff,@"STO_CUDA_ENTRY STV_DEFAULT"
_Z7lm_warpPfS_iiff:
.text._Z7lm_warpPfS_iiff:
[----:B------:R-:W-:Y:S01]  /*0000*/  LDC R1, c[0x0][0x37c] ;  /* 0x0000df00ff017b82 */ /* 0x000fe20000000800 */
[----:B------:R-:W0:Y:S01]  /*0010*/  S2R R0, SR_TID.Y ;  /* 0x0000000000007919 */ /* 0x000e220000002200 */
[----:B------:R-:W0:Y:S06]  /*0020*/  LDCU UR4, c[0x0][0x360] ;  /* 0x00006c00ff0477ac */ /* 0x000e2c0008000800 */
[----:B------:R-:W1:Y:S01]  /*0030*/  S2UR UR5, SR_CTAID.X ;  /* 0x00000000000579c3 */ /* 0x000e620000002500 */
[----:B------:R-:W-:Y:S01]  /*0040*/  BSSY.RECONVERGENT B0, `(.L_x_31) ;  /* 0x000007e000007945 */ /* 0x000fe20003800200 */
[----:B------:R-:W0:Y:S01]  /*0050*/  S2R R3, SR_TID.X ;  /* 0x0000000000037919 */ /* 0x000e220000002100 */
[----:B------:R-:W2:Y:S01]  /*0060*/  LDCU UR6, c[0x0][0x394] ;  /* 0x00007280ff0677ac */ /* 0x000ea20008000800 */
[----:B------:R-:W3:Y:S04]  /*0070*/  LDCU.64 UR12, c[0x0][0x358] ;  /* 0x00006b00ff0c77ac */ /* 0x000ee80008000a00 */
[----:B------:R-:W1:Y:S01]  /*0080*/  LDC R4, c[0x0][0x364] ;  /* 0x0000d900ff047b82 */ /* 0x000e620000000800 */
[----:B0-----:R-:W-:-:S05]  /*0090*/  IMAD R0, R0, UR4, R3 ;  /* 0x0000000400007c24 */ /* 0x001fca000f8e0203 */
[----:B------:R-:W-:Y:S02]  /*00a0*/  LOP3.LUT R2, R0, 0x1f, RZ, 0xc0, !PT ;  /* 0x0000001f00027812 */ /* 0x000fe400078ec0ff */
[----:B------:R-:W-:Y:S01]  /*00b0*/  SHF.R.U32.HI R5, RZ, 0x5, R0 ;  /* 0x00000005ff057819 */ /* 0x000fe20000011600 */
[----:B------:R-:W-:Y:S01]  /*00c0*/  HFMA2 R0, -RZ, RZ, 0, 0 ;  /* 0x00000000ff007431 */ /* 0x000fe200000001ff */
[----:B--2---:R-:W-:-:S03]  /*00d0*/  ISETP.GE.AND P0, PT, R2, UR6, PT ;  /* 0x0000000602007c0c */ /* 0x004fc6000bf06270 */
[----:B-1----:R-:W-:-:S10]  /*00e0*/  IMAD R5, R4, UR5, R5 ;  /* 0x0000000504057c24 */ /* 0x002fd4000f8e0205 */
[----:B---3--:R-:W-:Y:S05]  /*00f0*/  @P0 BRA `(.L_x_32) ;  /* 0x0000000400c80947 */ /* 0x008fea0003800000 */
[-C--:B------:R-:W-:Y:S01]  /*0100*/  LOP3.LUT R0, RZ, R2.reuse, RZ, 0x33, !PT ;  /* 0x00000002ff007212 */ /* 0x080fe200078e33ff */
[----:B------:R-:W-:Y:S01]  /*0110*/  BSSY.RECONVERGENT B1, `(.L_x_33) ;  /* 0x0000037000017945 */ /* 0x000fe20003800200 */
[----:B------:R-:W-:Y:S02]  /*0120*/  MOV R4, R2 ;  /* 0x0000000200047202 */ /* 0x000fe40000000f00 */
[----:B------:R-:W-:-:S04]  /*0130*/  IADD3 R0, PT, PT, R0, UR6, RZ ;  /* 0x0000000600007c10 */ /* 0x000fc8000fffe0ff */
[C---:B------:R-:W-:Y:S02]  /*0140*/  ISETP.GE.U32.AND P0, PT, R0.reuse, 0x1e0, PT ;  /* 0x000001e00000780c */ /* 0x040fe40003f06070 */
[----:B------:R-:W-:Y:S02]  /*0150*/  LEA.HI R3, R0, 0x1, RZ, 0x1b ;  /* 0x0000000100037811 */ /* 0x000fe400078fd8ff */
[----:B------:R-:W-:Y:S02]  /*0160*/  MOV R0, RZ ;  /* 0x000000ff00007202 */ /* 0x000fe40000000f00 */
        /* <DEDUP_REMOVED lines=11> */
.L_x_35:
[----:B------:R-:W-:-:S05]  /*0220*/  IMAD.WIDE R8, R11, 0x4, R6 ;  /* 0x000000040b087825 */ /* 0x000fca00078e0206 */
[----:B------:R-:W2:Y:S04]  /*0230*/  LDG.E R25, desc[UR12][R8.64+-0x400] ;  /* 0xfffc000c08197981 */ /* 0x000ea8000c1e1900 */
[----:B------:R-:W3:Y:S04]  /*0240*/  LDG.E R28, desc[UR12][R8.64+-0x380] ;  /* 0xfffc800c081c7981 */ /* 0x000ee8000c1e1900 */
[----:B------:R-:W4:Y:S04]  /*0250*/  LDG.E R23, desc[UR12][R8.64+-0x300] ;  /* 0xfffd000c08177981 */ /* 0x000f28000c1e1900 */
[----:B------:R-:W5:Y:S04]  /*0260*/  LDG.E R22, desc[UR12][R8.64+-0x280] ;  /* 0xfffd800c08167981 */ /* 0x000f68000c1e1900 */
        /* <DEDUP_REMOVED lines=10> */
[----:B------:R-:W5:Y:S01]  /*0310*/  LDG.E R24, desc[UR12][R8.64+0x380] ;  /* 0x0003800c08187981 */ /* 0x000f62000c1e1900 */
[----:B--2---:R-:W-:-:S03]  /*0320*/  FADD R25, R25, R0 ;  /* 0x0000000019197221 */ /* 0x004fc60000000000 */
[----:B------:R-:W2:Y:S01]  /*0330*/  LDG.E R0, desc[UR12][R8.64+0x300] ;  /* 0x0003000c08007981 */ /* 0x000ea2000c1e1900 */
[----:B---3--:R-:W-:-:S04]  /*0340*/  FADD R28, R25, R28 ;  /* 0x0000001c191c7221 */ /* 0x008fc80000000000 */
[----:B----4-:R-:W-:-:S04]  /*0350*/  FADD R23, R28, R23 ;  /* 0x000000171c177221 */ /* 0x010fc80000000000 */
[----:B-----5:R-:W-:-:S04]  /*0360*/  FADD R22, R23, R22 ;  /* 0x0000001617167221 */ /* 0x020fc80000000000 */
[----:B------:R-:W-:-:S04]  /*0370*/  FADD R21, R22, R21 ;  /* 0x0000001516157221 */ /* 0x000fc80000000000 */
[----:B------:R-:W-:-:S04]  /*0380*/  FADD R20, R21, R20 ;  /* 0x0000001415147221 */ /* 0x000fc80000000000 */
[----:B------:R-:W-:-:S04]  /*0390*/  FADD R19, R20, R19 ;  /* 0x0000001314137221 */ /* 0x000fc80000000000 */
[----:B------:R-:W-:-:S04]  /*03a0*/  FADD R18, R19, R18 ;  /* 0x0000001213127221 */ /* 0x000fc80000000000 */
[----:B------:R-:W-:-:S04]  /*03b0*/  FADD R17, R18, R17 ;  /* 0x0000001112117221 */ /* 0x000fc80000000000 */
[----:B------:R-:W-:Y:S01]  /*03c0*/  FADD R16, R17, R16 ;  /* 0x0000001011107221 */ /* 0x000fe20000000000 */
[----:B------:R-:W-:-:S03]  /*03d0*/  IADD3 R12, PT, PT, R12, 0x10, RZ ;  /* 0x000000100c0c7810 */ /* 0x000fc60007ffe0ff */
[----:B------:R-:W-:Y:S01]  /*03e0*/  FADD R15, R16, R15 ;  /* 0x0000000f100f7221 */ /* 0x000fe20000000000 */
[----:B------:R-:W-:-:S03]  /*03f0*/  ISETP.NE.AND P0, PT, R12, RZ, PT ;  /* 0x000000ff0c00720c */ /* 0x000fc60003f05270 */
[----:B------:R-:W-:-:S04]  /*0400*/  FADD R14, R15, R14 ;  /* 0x0000000e0f0e7221 */ /* 0x000fc80000000000 */
[----:B------:R-:W-:-:S04]  /*0410*/  FADD R13, R14, R13 ;  /* 0x0000000d0e0d7221 */ /* 0x000fc80000000000 */
[----:B------:R-:W-:Y:S01]  /*0420*/  FADD R13, R13, R10 ;  /* 0x0000000a0d0d7221 */ /* 0x000fe20000000000 */
[----:B------:R-:W-:Y:S02]  /*0430*/  IADD3 R4, PT, PT, R4, 0x200, RZ ;  /* 0x0000020004047810 */ /* 0x000fe40007ffe0ff */
[----:B------:R-:W-:Y:S01]  /*0440*/  IADD3 R11, PT, PT, R11, 0x200, RZ ;  /* 0x000002000b0b7810 */ /* 0x000fe20007ffe0ff */
[----:B--2---:R-:W-:-:S04]  /*0450*/  FADD R13, R13, R0 ;  /* 0x000000000d0d7221 */ /* 0x004fc80000000000 */
[----:B------:R-:W-:Y:S01]  /*0460*/  FADD R0, R13, R24 ;  /* 0x000000180d007221 */ /* 0x000fe20000000000 */
[----:B------:R-:W-:Y:S06]  /*0470*/  @P0 BRA `(.L_x_35) ;  /* 0xfffffffc00680947 */ /* 0x000fec000383ffff */
.L_x_34:
[----:B------:R-:W-:Y:S05]  /*0480*/  BSYNC.RECONVERGENT B1 ;  /* 0x0000000000017941 */ /* 0x000fea0003800200 */
.L_x_33:
[----:B------:R-:W-:Y:S05]  /*0490*/  @!P1 BRA `(.L_x_32) ;  /* 0x0000000000e09947 */ /* 0x000fea0003800000 */
[----:B------:R-:W-:Y:S01]  /*04a0*/  ISETP.GE.U32.AND P0, PT, R26, 0x8, PT ;  /* 0x000000081a00780c */ /* 0x000fe20003f06070 */
[----:B------:R-:W-:Y:S01]  /*04b0*/  BSSY.RECONVERGENT B1, `(.L_x_36) ;  /* 0x0000018000017945 */ /* 0x000fe20003800200 */
[----:B------:R-:W-:-:S04]  /*04c0*/  LOP3.LUT R12, R3, 0x7, RZ, 0xc0, !PT ;  /* 0x00000007030c7812 */ /* 0x000fc800078ec0ff */
[----:B------:R-:W-:-:S07]  /*04d0*/  ISETP.NE.AND P1, PT, R12, RZ, PT ;  /* 0x000000ff0c00720c */ /* 0x000fce0003f25270 */
[----:B------:R-:W-:Y:S06]  /*04e0*/  @!P0 BRA `(.L_x_37) ;  /* 0x0000000000508947 */ /* 0x000fec0003800000 */
[----:B------:R-:W0:Y:S01]  /*04f0*/  LDC.64 R6, c[0x0][0x380] ;  /* 0x0000e000ff067b82 */ /* 0x000e220000000a00 */
[----:B------:R-:W-:-:S04]  /*0500*/  IMAD R9, R5, UR6, R4 ;  /* 0x0000000605097c24 */ /* 0x000fc8000f8e0204 */
[----:B0-----:R-:W-:-:S05]  /*0510*/  IMAD.WIDE R6, R9, 0x4, R6 ;  /* 0x0000000409067825 */ /* 0x001fca00078e0206 */
[----:B------:R-:W2:Y:S04]  /*0520*/  LDG.E R9, desc[UR12][R6.64] ;  /* 0x0000000c06097981 */ /* 0x000ea8000c1e1900 */
[----:B------:R-:W3:Y:S04]  /*0530*/  LDG.E R8, desc[UR12][R6.64+0x80] ;  /* 0x0000800c06087981 */ /* 0x000ee8000c1e1900 */
[----:B------:R-:W4:Y:S04]  /*0540*/  LDG.E R11, desc[UR12][R6.64+0x100] ;  /* 0x0001000c060b7981 */ /* 0x000f28000c1e1900 */
[----:B------:R-:W5:Y:S04]  /*0550*/  LDG.E R13, desc[UR12][R6.64+0x180] ;  /* 0x0001800c060d7981 */ /* 0x000f68000c1e1900 */
[----:B------:R-:W5:Y:S04]  /*0560*/  LDG.E R15, desc[UR12][R6.64+0x200] ;  /* 0x0002000c060f7981 */ /* 0x000f68000c1e1900 */
[----:B------:R-:W5:Y:S04]  /*0570*/  LDG.E R17, desc[UR12][R6.64+0x280] ;  /* 0x0002800c06117981 */ /* 0x000f68000c1e1900 */
[----:B------:R-:W5:Y:S04]  /*0580*/  LDG.E R19, desc[UR12][R6.64+0x300] ;  /* 0x0003000c06137981 */ /* 0x000f68000c1e1900 */
[----:B------:R-:W5:Y:S01]  /*0590*/  LDG.E R21, desc[UR12][R6.64+0x380] ;  /* 0x0003800c06157981 */ /* 0x000f62000c1e1900 */
[----:B------:R-:W-:Y:S01]  /*05a0*/  IADD3 R4, PT, PT, R4, 0x100, RZ ;  /* 0x0000010004047810 */ /* 0x000fe20007ffe0ff */
[----:B--2---:R-:W-:-:S04]  /*05b0*/  FADD R9, R0, R9 ;  /* 0x0000000900097221 */ /* 0x004fc80000000000 */
[----:B---3--:R-:W-:-:S04]  /*05c0*/  FADD R8, R9, R8 ;  /* 0x0000000809087221 */ /* 0x008fc80000000000 */
[----:B----4-:R-:W-:-:S04]  /*05d0*/  FADD R8, R8, R11 ;  /* 0x0000000b08087221 */ /* 0x010fc80000000000 */
[----:B-----5:R-:W-:-:S04]  /*05e0*/  FADD R8, R8, R13 ;  /* 0x0000000d08087221 */ /* 0x020fc80000000000 */
[----:B------:R-:W-:-:S04]  /*05f0*/  FADD R8, R8, R15 ;  /* 0x0000000f08087221 */ /* 0x000fc80000000000 */
[----:B------:R-:W-:-:S04]  /*0600*/  FADD R8, R8, R17 ;  /* 0x0000001108087221 */ /* 0x000fc80000000000 */
[----:B------:R-:W-:-:S04]  /*0610*/  FADD R8, R8, R19 ;  /* 0x0000001308087221 */ /* 0x000fc80000000000 */
[----:B------:R-:W-:-:S07]  /*0620*/  FADD R0, R8, R21 ;  /* 0x0000001508007221 */ /* 0x000fce0000000000 */
.L_x_37:
[----:B------:R-:W-:Y:S05]  /*0630*/  BSYNC.RECONVERGENT B1 ;  /* 0x0000000000017941 */ /* 0x000fea0003800200 */
.L_x_36:
        /* <DEDUP_REMOVED lines=12> */
[----:B------:R-:W5:Y:S01]  /*0700*/  LDG.E R14, desc[UR12][R6.64+0x180] ;  /* 0x0001800c060e7981 */ /* 0x000f62000c1e1900 */
[----:B------:R-:W-:Y:S01]  /*0710*/  IADD3 R4, PT, PT, R4, 0x80, RZ ;  /* 0x0000008004047810 */ /* 0x000fe20007ffe0ff */
[----:B--2---:R-:W-:-:S04]  /*0720*/  FADD R3, R0, R3 ;  /* 0x0000000300037221 */ /* 0x004fc80000000000 */
[----:B---3--:R-:W-:-:S04]  /*0730*/  FADD R3, R3, R8 ;  /* 0x0000000803037221 */ /* 0x008fc80000000000 */
[----:B----4-:R-:W-:-:S04]  /*0740*/  FADD R3, R3, R12 ;  /* 0x0000000c03037221 */ /* 0x010fc80000000000 */
[----:B-----5:R-:W-:-:S07]  /*0750*/  FADD R0, R3, R14 ;  /* 0x0000000e03007221 */ /* 0x020fce0000000000 */
.L_x_39:
[----:B------:R-:W-:Y:S05]  /*0760*/  BSYNC.RECONVERGENT B1 ;  /* 0x0000000000017941 */ /* 0x000fea0003800200 */
.L_x_38:
[----:B------:R-:W-:Y:S05]  /*0770*/  @!P1 BRA `(.L_x_32) ;  /* 0x0000000000289947 */ /* 0x000fea0003800000 */
[----:B------:R-:W0:Y:S01]  /*0780*/  LDC.64 R8, c[0x0][0x380] ;  /* 0x0000e000ff087b82 */ /* 0x000e220000000a00 */
[----:B------:R-:W-:Y:S01]  /*0790*/  IMAD R3, R5, UR6, R4 ;  /* 0x0000000605037c24 */ /* 0x000fe2000f8e0204 */
[----:B------:R-:W-:-:S07]  /*07a0*/  IADD3 R4, PT, PT, -R10, RZ, RZ ;  /* 0x000000ff0a047210 */ /* 0x000fce0007ffe1ff */
.L_x_40:
[----:B0-----:R-:W-:-:S06]  /*07b0*/  IMAD.WIDE R6, R3, 0x4, R8 ;  /* 0x0000000403067825 */ /* 0x001fcc00078e0208 */
[----:B------:R-:W2:Y:S01]  /*07c0*/  LDG.E R7, desc[UR12][R6.64] ;  /* 0x0000000c06077981 */ /* 0x000ea2000c1e1900 */
[----:B------:R-:W-:Y:S02]  /*07d0*/  IADD3 R4, PT, PT, R4, 0x1, RZ ;  /* 0x0000000104047810 */ /* 0x000fe40007ffe0ff */
[----:B------:R-:W-:Y:S02]  /*07e0*/  IADD3 R3, PT, PT, R3, 0x20, RZ ;  /* 0x0000002003037810 */ /* 0x000fe40007ffe0ff */
[----:B------:R-:W-:Y:S01]  /*07f0*/  ISETP.NE.AND P0, PT, R4, RZ, PT ;  /* 0x000000ff0400720c */ /* 0x000fe20003f05270 */
[----:B--2---:R-:W-:-:S12]  /*0800*/  FADD R0, R7, R0 ;  /* 0x0000000007007221 */ /* 0x004fd80000000000 */
[----:B------:R-:W-:Y:S05]  /*0810*/  @P0 BRA `(.L_x_40) ;  /* 0xfffffffc00e40947 */ /* 0x000fea000383ffff */
.L_x_32:
[----:B------:R-:W-:Y:S05]  /*0820*/  BSYNC.RECONVERGENT B0 ;  /* 0x0000000000007941 */ /* 0x000fea0003800200 */
.L_x_31:
[----:B------:R-:W0:Y:S01]  /*0830*/  SHFL.DOWN PT, R3, R0, 0x10, 0x1f ;  /* 0x0a001f0000037f89 */ /* 0x000e2200000e0000 */
[----:B------:R-:W-:Y:S01]  /*0840*/  BAR.SYNC.DEFER_BLOCKING 0x0 ;  /* 0x0000000000007b1d */ /* 0x000fe20000010000 */
[----:B------:R-:W-:Y:S01]  /*0850*/  ISETP.GE.AND P2, PT, R2, UR6, PT ;  /* 0x0000000602007c0c */ /* 0x000fe2000bf46270 */
[----:B0-----:R-:W-:-:S05]  /*0860*/  FADD R4, R3, R0 ;  /* 0x0000000003047221 */ /* 0x001fca0000000000 */
[----:B------:R-:W0:Y:S02]  /*0870*/  SHFL.DOWN PT, R3, R4, 0x8, 0x1f ;  /* 0x09001f0004037f89 */ /* 0x000e2400000e0000 */
[----:B0-----:R-:W-:-:S05]  /*0880*/  FADD R6, R4, R3 ;  /* 0x0000000304067221 */ /* 0x001fca0000000000 */
[----:B------:R-:W0:Y:S02]  /*0890*/  SHFL.DOWN PT, R3, R6, 0x4, 0x1f ;  /* 0x08801f0006037f89 */ /* 0x000e2400000e0000 */
[----:B0-----:R-:W-:Y:S01]  /*08a0*/  FADD R7, R6, R3 ;  /* 0x0000000306077221 */ /* 0x001fe20000000000 */
[----:B------:R-:W-:-:S04]  /*08b0*/  I2FP.F32.S32 R3, UR6 ;  /* 0x0000000600037c45 */ /* 0x000fc80008201400 */
[----:B------:R-:W0:Y:S01]  /*08c0*/  SHFL.DOWN PT, R8, R7, 0x2, 0x1f ;  /* 0x08401f0007087f89 */ /* 0x000e2200000e0000 */
[----:B------:R-:W1:Y:S02]  /*08d0*/  MUFU.RCP R10, R3 ;  /* 0x00000003000a7308 */ /* 0x000e640000001000 */
[----:B-1----:R-:W-:-:S04]  /*08e0*/  FFMA R11, -R3, R10, 1 ;  /* 0x3f800000030b7423 */ /* 0x002fc8000000010a */
[----:B------:R-:W-:Y:S01]  /*08f0*/  FFMA R11, R10, R11, R10 ;  /* 0x0000000b0a0b7223 */ /* 0x000fe2000000000a */
[----:B0-----:R-:W-:-:S05]  /*0900*/  FADD R8, R7, R8 ;  /* 0x0000000807087221 */ /* 0x001fca0000000000 */
[----:B------:R-:W0:Y:S02]  /*0910*/  SHFL.DOWN PT, R9, R8, 0x1, 0x1f ;  /* 0x08201f0008097f89 */ /* 0x000e2400000e0000 */
[----:B0-----:R-:W-:-:S05]  /*0920*/  FADD R9, R8, R9 ;  /* 0x0000000908097221 */ /* 0x001fca0000000000 */
[----:B------:R-:W0:Y:S02]  /*0930*/  SHFL.IDX PT, R0, R9, RZ, 0x1f ;  /* 0x00001fff09007589 */ /* 0x000e2400000e0000 */
[----:B0-----:R-:W0:Y:S01]  /*0940*/  FCHK P0, R0, R3 ;  /* 0x0000000300007302 */ /* 0x001e220000000000 */
[----:B------:R-:W-:-:S04]  /*0950*/  FFMA R4, R0, R11, RZ ;  /* 0x0000000b00047223 */ /* 0x000fc800000000ff */
[----:B------:R-:W-:-:S04]  /*0960*/  FFMA R6, -R3, R4, R0 ;  /* 0x0000000403067223 */ /* 0x000fc80000000100 */
[----:B------:R-:W-:Y:S01]  /*0970*/  FFMA R4, R11, R6, R4 ;  /* 0x000000060b047223 */ /* 0x000fe20000000004 */
[----:B0-----:R-:W-:Y:S06]  /*0980*/  @!P0 BRA `(.L_x_41) ;  /* 0x00000000000c8947 */ /* 0x001fec0003800000 */
[----:B------:R-:W-:-:S07]  /*0990*/  MOV R6, 0x9b0 ;  /* 0x000009b000067802 */ /* 0x000fce0000000f00 */
[----:B------:R-:W-:Y:S05]  /*09a0*/  CALL.REL.NOINC `($__internal_1_$__cuda_sm3x_div_rn_noftz_f32_slowpath) ;  /* 0x0000000c00fc7944 */ /* 0x000fea0003c00000 */
[----:B------:R-:W-:-:S07]  /*09b0*/  MOV R4, R0 ;  /* 0x0000000000047202 */ /* 0x000fce0000000f00 */
.L_x_41:
        /* <DEDUP_REMOVED lines=23> */
.L_x_46:
        /* <DEDUP_REMOVED lines=9> */
[----:B------:R-:W5:Y:S01]  /*0bc0*/  LDG.E R23, desc[UR12][R8.64] ;  /* 0x0000000c08177981 */ /* 0x000f62000c1e1900 */
[----:B--2---:R-:W-:-:S03]  /*0bd0*/  FADD R29, R25, -R4 ;  /* 0x80000004191d7221 */ /* 0x004fc60000000000 */
[----:B------:R-:W2:Y:S01]  /*0be0*/  LDG.E R25, desc[UR12][R8.64+0x80] ;  /* 0x0000800c08197981 */ /* 0x000ea2000c1e1900 */
[----:B------:R-:W-:Y:S01]  /*0bf0*/  FFMA R12, R29, R29, R12 ;  /* 0x0000001d1d0c7223 */ /* 0x000fe2000000000c */
[--C-:B---3--:R-:W-:Y:S02]  /*0c00*/  FADD R18, R18, -R4.reuse ;  /* 0x8000000412127221 */ /* 0x108fe40000000000 */
[----:B------:R-:W3:Y:S01]  /*0c10*/  LDG.E R29, desc[UR12][R8.64+0x100] ;  /* 0x0001000c081d7981 */ /* 0x000ee2000c1e1900 */
[----:B----4-:R-:W-:Y:S01]  /*0c20*/  FADD R16, R16, -R4 ;  /* 0x8000000410107221 */ /* 0x010fe20000000000 */
[----:B------:R-:W-:Y:S02]  /*0c30*/  FFMA R18, R18, R18, R12 ;  /* 0x0000001212127223 */ /* 0x000fe4000000000c */
[----:B------:R-:W4:Y:S02]  /*0c40*/  LDG.E R12, desc[UR12][R8.64+0x180] ;  /* 0x0001800c080c7981 */ /* 0x000f24000c1e1900 */
[----:B------:R-:W-:-:S02]  /*0c50*/  FFMA R18, R16, R16, R18 ;  /* 0x0000001010127223 */ /* 0x000fc40000000012 */
[----:B------:R-:W4:Y:S01]  /*0c60*/  LDG.E R16, desc[UR12][R8.64+0x200] ;  /* 0x0002000c08107981 */ /* 0x000f22000c1e1900 */
[----:B-----5:R-:W-:-:S03]  /*0c70*/  FADD R20, R27, -R4 ;  /* 0x800000041b147221 */ /* 0x020fc60000000000 */
[----:B------:R-:W5:Y:S01]  /*0c80*/  LDG.E R27, desc[UR12][R8.64+0x280] ;  /* 0x0002800c081b7981 */ /* 0x000f62000c1e1900 */
[----:B------:R-:W-:-:S03]  /*0c90*/  FFMA R24, R20, R20, R18 ;  /* 0x0000001414187223 */ /* 0x000fc60000000012 */
[----:B------:R-:W5:Y:S04]  /*0ca0*/  LDG.E R18, desc[UR12][R8.64+0x300] ;  /* 0x0003000c08127981 */ /* 0x000f68000c1e1900 */
[----:B------:R4:W5:Y:S01]  /*0cb0*/  LDG.E R20, desc[UR12][R8.64+0x380] ;  /* 0x0003800c08147981 */ /* 0x000962000c1e1900 */
[--C-:B------:R-:W-:Y:S01]  /*0cc0*/  FADD R15, R15, -R4.reuse ;  /* 0x800000040f0f7221 */ /* 0x100fe20000000000 */
[--C-:B------:R-:W-:Y:S01]  /*0cd0*/  FADD R17, R17, -R4.reuse ;  /* 0x8000000411117221 */ /* 0x100fe20000000000 */
[--C-:B------:R-:W-:Y:S01]  /*0ce0*/  FADD R19, R19, -R4.reuse ;  /* 0x8000000413137221 */ /* 0x100fe20000000000 */
[----:B------:R-:W-:Y:S01]  /*0cf0*/  FADD R21, R21, -R4 ;  /* 0x8000000415157221 */ /* 0x000fe20000000000 */
[----:B------:R-:W-:Y:S01]  /*0d00*/  FFMA R24, R15, R15, R24 ;  /* 0x0000000f0f187223 */ /* 0x000fe20000000018 */
[----:B------:R-:W-:Y:S01]  /*0d10*/  FADD R23, R23, -R4 ;  /* 0x8000000417177221 */ /* 0x000fe20000000000 */
[----:B------:R-:W-:-:S02]  /*0d20*/  IADD3 R14, PT, PT, R14, 0x10, RZ ;  /* 0x000000100e0e7810 */ /* 0x000fc40007ffe0ff */
[----:B------:R-:W-:Y:S01]  /*0d30*/  FFMA R24, R17, R17, R24 ;  /* 0x0000001111187223 */ /* 0x000fe20000000018 */
[----:B------:R-:W-:Y:S02]  /*0d40*/  IADD3 R11, PT, PT, R11, 0x200, RZ ;  /* 0x000002000b0b7810 */ /* 0x000fe40007ffe0ff */
[----:B------:R-:W-:Y:S01]  /*0d50*/  ISETP.NE.AND P0, PT, R14, RZ, PT ;  /* 0x000000ff0e00720c */ /* 0x000fe20003f05270 */
[----:B------:R-:W-:Y:S01]  /*0d60*/  FFMA R24, R19, R19, R24 ;  /* 0x0000001313187223 */ /* 0x000fe20000000018 */
[----:B------:R-:W-:-:S03]  /*0d70*/  IADD3 R13, PT, PT, R13, 0x200, RZ ;  /* 0x000002000d0d7810 */ /* 0x000fc60007ffe0ff */
[----:B------:R-:W-:-:S04]  /*0d80*/  FFMA R24, R21, R21, R24 ;  /* 0x0000001515187223 */ /* 0x000fc80000000018 */
[----:B------:R-:W-:Y:S01]  /*0d90*/  FFMA R24, R23, R23, R24 ;  /* 0x0000001717187223 */ /* 0x000fe20000000018 */
[----:B--2---:R-:W-:-:S04]  /*0da0*/  FADD R25, R25, -R4 ;  /* 0x8000000419197221 */ /* 0x004fc80000000000 */
[----:B------:R-:W-:Y:S01]  /*0db0*/  FFMA R24, R25, R25, R24 ;  /* 0x0000001919187223 */ /* 0x000fe20000000018 */
[----:B---3--:R-:W-:-:S04]  /*0dc0*/  FADD R29, R29, -R4 ;  /* 0x800000041d1d7221 */ /* 0x008fc80000000000 */
[----:B------:R-:W-:Y:S01]  /*0dd0*/  FFMA R24, R29, R29, R24 ;  /* 0x0000001d1d187223 */ /* 0x000fe20000000018 */
[----:B----4-:R-:W-:-:S04]  /*0de0*/  FADD R9, R12, -R4 ;  /* 0x800000040c097221 */ /* 0x010fc80000000000 */
[----:B------:R-:W-:Y:S01]  /*0df0*/  FFMA R24, R9, R9, R24 ;  /* 0x0000000909187223 */ /* 0x000fe20000000018 */
[--C-:B------:R-:W-:Y:S01]  /*0e00*/  FADD R9, R16, -R4.reuse ;  /* 0x8000000410097221 */ /* 0x100fe20000000000 */
[----:B-----5:R-:W-:-:S03]  /*0e10*/  FADD R27, R27, -R4 ;  /* 0x800000041b1b7221 */ /* 0x020fc60000000000 */
[----:B------:R-:W-:Y:S01]  /*0e20*/  FFMA R24, R9, R9, R24 ;  /* 0x0000000909187223 */ /* 0x000fe20000000018 */
[----:B------:R-:W-:-:S03]  /*0e30*/  FADD R9, R18, -R4 ;  /* 0x8000000412097221 */ /* 0x000fc60000000000 */
[----:B------:R-:W-:Y:S01]  /*0e40*/  FFMA R24, R27, R27, R24 ;  /* 0x0000001b1b187223 */ /* 0x000fe20000000018 */
[----:B------:R-:W-:-:S03]  /*0e50*/  FADD R15, R20, -R4 ;  /* 0x80000004140f7221 */ /* 0x000fc60000000000 */
[----:B------:R-:W-:-:S04]  /*0e60*/  FFMA R24, R9, R9, R24 ;  /* 0x0000000909187223 */ /* 0x000fc80000000018 */
[----:B------:R-:W-:Y:S01]  /*0e70*/  FFMA R12, R15, R15, R24 ;  /* 0x0000000f0f0c7223 */ /* 0x000fe20000000018 */
[----:B------:R-:W-:Y:S06]  /*0e80*/  @P0 BRA `(.L_x_46) ;  /* 0xfffffffc00280947 */ /* 0x000fec000383ffff */
.L_x_45:
[----:B------:R-:W-:Y:S05]  /*0e90*/  BSYNC.RECONVERGENT B1 ;  /* 0x0000000000017941 */ /* 0x000fea0003800200 */
.L_x_44:
[----:B------:R-:W-:Y:S05]  /*0ea0*/  @!P1 BRA `(.L_x_43) ;  /* 0x0000000400149947 */ /* 0x000fea0003800000 */
[----:B------:R-:W-:Y:S01]  /*0eb0*/  ISETP.GE.U32.AND P0, PT, R22, 0x8, PT ;  /* 0x000000081600780c */ /* 0x000fe20003f06070 */
[----:B------:R-:W-:Y:S01]  /*0ec0*/  BSSY.RECONVERGENT B1, `(.L_x_47) ;  /* 0x0000020000017945 */ /* 0x000fe20003800200 */
[----:B------:R-:W-:-:S04]  /*0ed0*/  LOP3.LUT R8, R10, 0x7, RZ, 0xc0, !PT ;  /* 0x000000070a087812 */ /* 0x000fc800078ec0ff */
[----:B------:R-:W-:-:S07]  /*0ee0*/  ISETP.NE.AND P1, PT, R8, RZ, PT ;  /* 0x000000ff0800720c */ /* 0x000fce0003f25270 */
[----:B------:R-:W-:Y:S06]  /*0ef0*/  @!P0 BRA `(.L_x_48) ;  /* 0x0000000000708947 */ /* 0x000fec0003800000 */
[----:B------:R-:W0:Y:S01]  /*0f00*/  LDC.64 R6, c[0x0][0x380] ;  /* 0x0000e000ff067b82 */ /* 0x000e220000000a00 */
[----:B------:R-:W-:-:S04]  /*0f10*/  IMAD R9, R5, R0, R11 ;  /* 0x0000000005097224 */ /* 0x000fc800078e020b */
        /* <DEDUP_REMOVED lines=10> */
[----:B--2---:R-:W-:-:S04]  /*0fc0*/  FADD R15, R15, -R4 ;  /* 0x800000040f0f7221 */ /* 0x004fc80000000000 */
[----:B------:R-:W-:Y:S01]  /*0fd0*/  FFMA R12, R15, R15, R12 ;  /* 0x0000000f0f0c7223 */ /* 0x000fe2000000000c */
[--C-:B---3--:R-:W-:Y:S01]  /*0fe0*/  FADD R17, R17, -R4.reuse ;  /* 0x8000000411117221 */ /* 0x108fe20000000000 */
[----:B----4-:R-:W-:-:S03]  /*0ff0*/  FADD R19, R19, -R4 ;  /* 0x8000000413137221 */ /* 0x010fc60000000000 */
[----:B------:R-:W-:Y:S01]  /*1000*/  FFMA R12, R17, R17, R12 ;  /* 0x00000011110c7223 */ /* 0x000fe2000000000c */
[----:B-----5:R-:W-:-:S03]  /*1010*/  FADD R21, R21, -R4 ;  /* 0x8000000415157221 */ /* 0x020fc60000000000 */
        /* <DEDUP_REMOVED lines=9> */
[----:B------:R-:W-:-:S07]  /*10b0*/  FFMA R12, R13, R13, R12 ;  /* 0x0000000d0d0c7223 */ /* 0x000fce000000000c */
.L_x_48:
[----:B------:R-:W-:Y:S05]  /*10c0*/  BSYNC.RECONVERGENT B1 ;  /* 0x0000000000017941 */ /* 0x000fea0003800200 */
.L_x_47:
        /* <DEDUP_REMOVED lines=20> */
[----:B------:R-:W-:-:S04]  /*1210*/  FFMA R9, R12, R12, R9 ;  /* 0x0000000c0c097223 */ /* 0x000fc80000000009 */
[----:B------:R-:W-:-:S07]  /*1220*/  FFMA R12, R8, R8, R9 ;  /* 0x00000008080c7223 */ /* 0x000fce0000000009 */
.L_x_50:
[----:B------:R-:W-:Y:S05]  /*1230*/  BSYNC.RECONVERGENT B1 ;  /* 0x0000000000017941 */ /* 0x000fea0003800200 */
.L_x_49:
[----:B------:R-:W-:Y:S05]  /*1240*/  @!P1 BRA `(.L_x_43) ;  /* 0x00000000002c9947 */ /* 0x000fea0003800000 */
[----:B------:R-:W0:Y:S01]  /*1250*/  LDC.64 R8, c[0x0][0x380] ;  /* 0x0000e000ff087b82 */ /* 0x000e220000000a00 */
[----:B------:R-:W-:Y:S01]  /*1260*/  IMAD R11, R5, R0, R11 ;  /* 0x00000000050b7224 */ /* 0x000fe200078e020b */
[----:B------:R-:W-:-:S07]  /*1270*/  IADD3 R0, PT, PT, -R10, RZ, RZ ;  /* 0x000000ff0a007210 */ /* 0x000fce0007ffe1ff */
.L_x_51:
[----:B0-----:R-:W-:-:S06]  /*1280*/  IMAD.WIDE R6, R11, 0x4, R8 ;  /* 0x000000040b067825 */ /* 0x001fcc00078e0208 */
[----:B------:R-:W2:Y:S01]  /*1290*/  LDG.E R7, desc[UR12][R6.64] ;  /* 0x0000000c06077981 */ /* 0x000ea2000c1e1900 */
[----:B------:R-:W-:Y:S02]  /*12a0*/  IADD3 R0, PT, PT, R0, 0x1, RZ ;  /* 0x0000000100007810 */ /* 0x000fe40007ffe0ff */
[----:B------:R-:W-:Y:S02]  /*12b0*/  IADD3 R11, PT, PT, R11, 0x20, RZ ;  /* 0x000000200b0b7810 */ /* 0x000fe40007ffe0ff */
[----:B------:R-:W-:Y:S01]  /*12c0*/  ISETP.NE.AND P0, PT, R0, RZ, PT ;  /* 0x000000ff0000720c */ /* 0x000fe20003f05270 */
[----:B--2---:R-:W-:-:S04]  /*12d0*/  FADD R13, R7, -R4 ;  /* 0x80000004070d7221 */ /* 0x004fc80000000000 */
[----:B------:R-:W-:-:S08]  /*12e0*/  FFMA R12, R13, R13, R12 ;  /* 0x0000000d0d0c7223 */ /* 0x000fd0000000000c */
[----:B------:R-:W-:Y:S05]  /*12f0*/  @P0 BRA `(.L_x_51) ;  /* 0xfffffffc00e00947 */ /* 0x000fea000383ffff */
.L_x_43:
[----:B------:R-:W-:Y:S05]  /*1300*/  BSYNC.RECONVERGENT B0 ;  /* 0x0000000000007941 */ /* 0x000fea0003800200 */
.L_x_42:
[----:B------:R-:W0:Y:S01]  /*1310*/  SHFL.DOWN PT, R7, R12, 0x10, 0x1f ;  /* 0x0a001f000c077f89 */ /* 0x000e2200000e0000 */
[----:B------:R-:W1:Y:S01]  /*1320*/  MUFU.RCP R8, R3 ;  /* 0x0000000300087308 */ /* 0x000e620000001000 */
[----:B------:R-:W2:Y:S01]  /*1330*/  LDCU UR4, c[0x0][0x394] ;  /* 0x00007280ff0477ac */ /* 0x000ea20008000800 */
[----:B------:R-:W-:Y:S01]  /*1340*/  BAR.SYNC.DEFER_BLOCKING 0x0 ;  /* 0x0000000000007b1d */ /* 0x000fe20000010000 */
[----:B--2---:R-:W-:Y:S01]  /*1350*/  ISETP.GE.AND P2, PT, R2, UR4, PT ;  /* 0x0000000402007c0c */ /* 0x004fe2000bf46270 */
[----:B0-----:R-:W-:-:S05]  /*1360*/  FADD R7, R7, R12 ;  /* 0x0000000c07077221 */ /* 0x001fca0000000000 */
[----:B------:R-:W0:Y:S02]  /*1370*/  SHFL.DOWN PT, R0, R7, 0x8, 0x1f ;  /* 0x09001f0007007f89 */ /* 0x000e2400000e0000 */
[----:B0-----:R-:W-:Y:S01]  /*1380*/  FADD R0, R7, R0 ;  /* 0x0000000007007221 */ /* 0x001fe20000000000 */
[----:B-1----:R-:W-:-:S04]  /*1390*/  FFMA R7, -R3, R8, 1 ;  /* 0x3f80000003077423 */ /* 0x002fc80000000108 */
[----:B------:R-:W0:Y:S02]  /*13a0*/  SHFL.DOWN PT, R9, R0, 0x4, 0x1f ;  /* 0x08801f0000097f89 */ /* 0x000e2400000e0000 */
[----:B0-----:R-:W-:Y:S01]  /*13b0*/  FADD R9, R0, R9 ;  /* 0x0000000900097221 */ /* 0x001fe20000000000 */
[----:B------:R-:W-:-:S04]  /*13c0*/  FFMA R0, R8, R7, R8 ;  /* 0x0000000708007223 */ /* 0x000fc80000000008 */
[----:B------:R-:W0:Y:S02]  /*13d0*/  SHFL.DOWN PT, R6, R9, 0x2, 0x1f ;  /* 0x08401f0009067f89 */ /* 0x000e2400000e0000 */
        /* <DEDUP_REMOVED lines=11> */
[----:B------:R-:W-:Y:S05]  /*1490*/  CALL.REL.NOINC `($__internal_1_$__cuda_sm3x_div_rn_noftz_f32_slowpath) ;  /* 0x0000000400407944 */ /* 0x000fea0003c00000 */
[----:B------:R-:W-:-:S07]  /*14a0*/  MOV R8, R0 ;  /* 0x0000000000087202 */ /* 0x000fce0000000f00 */
.L_x_52:
        /* <DEDUP_REMOVED lines=20> */
[----:B------:R-:W-:Y:S01]  /*15f0*/  LEA.HI R3, R12, 0x1, RZ, 0x1b ;  /* 0x000000010c037811 */ /* 0x000fe200078fd8ff */
[----:B------:R-:W-:-:S03]  /*1600*/  IMAD R17, R5, UR14, R2 ;  /* 0x0000000e05117c24 */ /* 0x000fc6000f8e0202 */
[C---:B------:R-:W-:Y:S02]  /*1610*/  SHF.L.U32 R13, R3.reuse, 0x5, RZ ;  /* 0x00000005030d7819 */ /* 0x040fe400000006ff */
[----:B------:R-:W-:Y:S01]  /*1620*/  LOP3.LUT R3, R3, 0x3, RZ, 0xc0, !PT ;  /* 0x0000000303037812 */ /* 0x000fe200078ec0ff */
[----:B------:R-:W1:Y:S01]  /*1630*/  LDC.64 R8, c[0x0][0x388] ;  /* 0x0000e200ff087b82 */ /* 0x000e620000000a00 */
[----:B------:R-:W-:Y:S02]  /*1640*/  LOP3.LUT R2, R2, 0x60, R13, 0xf8, !PT ;  /* 0x0000006002027812 */ /* 0x000fe400078ef80d */
[----:B------:R-:W-:-:S05]  /*1650*/  IADD3 R3, PT, PT, -R3, RZ, RZ ;  /* 0x000000ff03037210 */ /* 0x000fca0007ffe1ff */
[----:B------:R-:W2:Y:S02]  /*1660*/  LDC.64 R10, c[0x0][0x398] ;  /* 0x0000e600ff0a7b82 */ /* 0x000ea40000000a00 */
.L_x_55:
[----:B0-----:R-:W-:-:S06]  /*1670*/  IMAD.WIDE R14, R17, 0x4, R6 ;  /* 0x00000004110e7825 */ /* 0x001fcc00078e0206 */
[----:B---3--:R-:W3:Y:S01]  /*1680*/  LDG.E R15, desc[UR12][R14.64] ;  /* 0x0000000c0e0f7981 */ /* 0x008ee2000c1e1900 */
[----:B------:R-:W-:-:S04]  /*1690*/  IADD3 R3, PT, PT, R3, 0x1, RZ ;  /* 0x0000000103037810 */ /* 0x000fc80007ffe0ff */
[----:B------:R-:W-:Y:S01]  /*16a0*/  ISETP.NE.AND P0, PT, R3, RZ, PT ;  /* 0x000000ff0300720c */ /* 0x000fe20003f05270 */
[----:B---3--:R-:W-:-:S04]  /*16b0*/  FADD R13, R15, -R4 ;  /* 0x800000040f0d7221 */ /* 0x008fc80000000000 */
[----:B------:R-:W-:Y:S01]  /*16c0*/  FMUL R16, R0, R13 ;  /* 0x0000000d00107220 */ /* 0x000fe20000400000 */
[C---:B-1----:R-:W-:Y:S01]  /*16d0*/  IMAD.WIDE R12, R17.reuse, 0x4, R8 ;  /* 0x00000004110c7825 */ /* 0x042fe200078e0208 */
[----:B------:R-:W-:-:S03]  /*16e0*/  IADD3 R17, PT, PT, R17, 0x20, RZ ;  /* 0x0000002011117810 */ /* 0x000fc60007ffe0ff */
[----:B--2---:R-:W-:-:S05]  /*16f0*/  FFMA R19, R16, R10, R11 ;  /* 0x0000000a10137223 */ /* 0x004fca000000000b */
[----:B------:R3:W-:Y:S01]  /*1700*/  STG.E desc[UR12][R12.64], R19 ;  /* 0x000000130c007986 */ /* 0x0007e2000c10190c */
[----:B------:R-:W-:Y:S05]  /*1710*/  @P0 BRA `(.L_x_55) ;  /* 0xfffffffc00d40947 */ /* 0x000fea000383ffff */
.L_x_54:
[----:B------:R-:W-:Y:S05]  /*1720*/  BSYNC.RECONVERGENT B0 ;  /* 0x0000000000007941 */ /* 0x000fea0003800200 */
.L_x_53:
[----:B------:R-:W-:Y:S05]  /*1730*/  @!P2 EXIT ;  /* 0x000000000000a94d */ /* 0x000fea0003800000 */
[----:B------:R-:W0:Y:S01]  /*1740*/  LDC.64 R6, c[0x0][0x398] ;  /* 0x0000e600ff067b82 */ /* 0x000e220000000a00 */
[----:B------:R-:W1:Y:S01]  /*1750*/  LDCU.128 UR8, c[0x0][0x380] ;  /* 0x00007000ff0877ac */ /* 0x000e620008000c00 */
[----:B------:R-:W-:Y:S01]  /*1760*/  IMAD R5, R5, UR14, R2 ;  /* 0x0000000e05057c24 */ /* 0x000fe2000f8e0202 */
[----:B-1----:R-:W-:Y:S02]  /*1770*/  UIADD3 UR6, UP0, UPT, UR8, 0x100, URZ ;  /* 0x0000010008067890 */ /* 0x002fe4000ff1e0ff */
[----:B------:R-:W-:Y:S02]  /*1780*/  UIADD3 UR4, UP1, UPT, UR10, 0x100, URZ ;  /* 0x000001000a047890 */ /* 0x000fe4000ff3e0ff */
[----:B------:R-:W-:Y:S02]  /*1790*/  UIADD3.X UR7, UPT, UPT, URZ, UR9, URZ, UP0, !UPT ;  /* 0x00000009ff077290 */ /* 0x000fe400087fe4ff */
[----:B------:R-:W-:-:S12]  /*17a0*/  UIADD3.X UR5, UPT, UPT, URZ, UR11, URZ, UP1, !UPT ;  /* 0x0000000bff057290 */ /* 0x000fd80008ffe4ff */
.L_x_56:
[----:B------:R-:W-:Y:S02]  /*17b0*/  MOV R8, UR6 ;  /* 0x0000000600087c02 */ /* 0x000fe40008000f00 */
[----:B------:R-:W-:-:S03]  /*17c0*/  MOV R9, UR7 ;  /* 0x0000000700097c02 */ /* 0x000fc60008000f00 */
[----:B------:R-:W-:-:S05]  /*17d0*/  IMAD.WIDE R8, R5, 0x4, R8 ;  /* 0x0000000405087825 */ /* 0x000fca00078e0208 */
[----:B-1----:R-:W2:Y:S01]  /*17e0*/  LDG.E R3, desc[UR12][R8.64+-0x100] ;  /* 0xffff000c08037981 */ /* 0x002ea2000c1e1900 */
[----:B------:R-:W-:Y:S02]  /*17f0*/  MOV R10, UR4 ;  /* 0x00000004000a7c02 */ /* 0x000fe40008000f00 */
[----:B------:R-:W-:-:S03]  /*1800*/  MOV R11, UR5 ;  /* 0x00000005000b7c02 */ /* 0x000fc60008000f00 */
[----:B------:R-:W-:-:S04]  /*1810*/  IMAD.WIDE R10, R5, 0x4, R10 ;  /* 0x00000004050a7825 */ /* 0x000fc800078e020a */
[----:B--2---:R-:W-:-:S04]  /*1820*/  FADD R3, R3, -R4 ;  /* 0x8000000403037221 */ /* 0x004fc80000000000 */
[----:B---3--:R-:W-:-:S04]  /*1830*/  FMUL R12, R0, R3 ;  /* 0x00000003000c7220 */ /* 0x008fc80000400000 */
[----:B0-----:R-:W-:-:S05]  /*1840*/  FFMA R3, R12, R6, R7 ;  /* 0x000000060c037223 */ /* 0x001fca0000000007 */
[----:B------:R0:W-:Y:S04]  /*1850*/  STG.E desc[UR12][R10.64+-0x100], R3 ;  /* 0xffff00030a007986 */ /* 0x0001e8000c10190c */
[----:B------:R-:W2:Y:S02]  /*1860*/  LDG.E R13, desc[UR12][R8.64+-0x80] ;  /* 0xffff800c080d7981 */ /* 0x000ea4000c1e1900 */
[----:B--2---:R-:W-:-:S04]  /*1870*/  FADD R13, R13, -R4 ;  /* 0x800000040d0d7221 */ /* 0x004fc80000000000 */
[----:B------:R-:W-:-:S04]  /*1880*/  FMUL R12, R0, R13 ;  /* 0x0000000d000c7220 */ /* 0x000fc80000400000 */
[----:B------:R-:W-:-:S05]  /*1890*/  FFMA R13, R12, R6, R7 ;  /* 0x000000060c0d7223 */ /* 0x000fca0000000007 */
[----:B------:R1:W-:Y:S04]  /*18a0*/  STG.E desc[UR12][R10.64+-0x80], R13 ;  /* 0xffff800d0a007986 */ /* 0x0003e8000c10190c */
[----:B------:R-:W2:Y:S02]  /*18b0*/  LDG.E R15, desc[UR12][R8.64] ;  /* 0x0000000c080f7981 */ /* 0x000ea4000c1e1900 */
[----:B--2---:R-:W-:-:S04]  /*18c0*/  FADD R15, R15, -R4 ;  /* 0x800000040f0f7221 */ /* 0x004fc80000000000 */
[----:B------:R-:W-:-:S04]  /*18d0*/  FMUL R12, R0, R15 ;  /* 0x0000000f000c7220 */ /* 0x000fc80000400000 */
[----:B------:R-:W-:-:S05]  /*18e0*/  FFMA R15, R12, R6, R7 ;  /* 0x000000060c0f7223 */ /* 0x000fca0000000007 */
[----:B------:R1:W-:Y:S04]  /*18f0*/  STG.E desc[UR12][R10.64], R15 ;  /* 0x0000000f0a007986 */ /* 0x0003e8000c10190c */
[----:B0-----:R-:W2:Y:S01]  /*1900*/  LDG.E R3, desc[UR12][R8.64+0x80] ;  /* 0x0000800c08037981 */ /* 0x001ea2000c1e1900 */
[----:B------:R-:W-:Y:S02]  /*1910*/  IADD3 R2, PT, PT, R2, 0x80, RZ ;  /* 0x0000008002027810 */ /* 0x000fe40007ffe0ff */
[----:B------:R-:W-:Y:S02]  /*1920*/  IADD3 R5, PT, PT, R5, 0x80, RZ ;  /* 0x0000008005057810 */ /* 0x000fe40007ffe0ff */
[----:B------:R-:W-:Y:S01]  /*1930*/  ISETP.GE.AND P0, PT, R2, UR14, PT ;  /* 0x0000000e02007c0c */ /* 0x000fe2000bf06270 */
[----:B--2---:R-:W-:-:S04]  /*1940*/  FADD R3, R3, -R4 ;  /* 0x8000000403037221 */ /* 0x004fc80000000000 */
[----:B------:R-:W-:-:S04]  /*1950*/  FMUL R12, R0, R3 ;  /* 0x00000003000c7220 */ /* 0x000fc80000400000 */
[----:B------:R-:W-:-:S05]  /*1960*/  FFMA R3, R12, R6, R7 ;  /* 0x000000060c037223 */ /* 0x000fca0000000007 */
[----:B------:R1:W-:Y:S01]  /*1970*/  STG.E desc[UR12][R10.64+0x80], R3 ;  /* 0x000080030a007986 */ /* 0x0003e2000c10190c */
[----:B------:R-:W-:Y:S05]  /*1980*/  @!P0 BRA `(.L_x_56) ;  /* 0xfffffffc00888947 */ /* 0x000fea000383ffff */
[----:B------:R-:W-:Y:S05]  /*1990*/  EXIT ;  /* 0x000000000000794d */ /* 0x000fea0003800000 */
        .weak           $__internal_1_$__cuda_sm3x_div_rn_noftz_f32_slowpath
        .type           $__internal_1_$__cuda_sm3x_div_rn_noftz_f32_slowpath,@function
        .size           $__internal_1_$__cuda_sm3x_div_rn_noftz_f32_slowpath,(.L_x_100 - $__internal_1_$__cuda_sm3x_div_rn_noftz_f32_slowpath)
$__internal_1_$__cuda_sm3x_div_rn_noftz_f32_slowpath:
        /* <DEDUP_REMOVED lines=17> */
[C---:B------:R-:W-:Y:S02]  /*1ab0*/  FSETP.NEU.FTZ.AND P3, PT, |R0|.reuse, +INF , PT ;  /* 0x7f8000000000780b */ /* 0x040fe40003f7d200 */
        /* <DEDUP_REMOVED lines=16> */
.L_x_57:
[----:B------:R-:W-:-:S04]  /*1bc0*/  LEA R10, R14, 0xc0800000, 0x17 ;  /* 0xc08000000e0a7811 */ /* 0x000fc800078eb8ff */
[----:B------:R-:W-:Y:S02]  /*1bd0*/  IADD3 R10, PT, PT, -R10, R7, RZ ;  /* 0x000000070a0a7210 */ /* 0x000fe40007ffe1ff */
[----:B------:R-:W-:Y:S02]  /*1be0*/  IADD3 R7, PT, PT, R12, -0x7f, RZ ;  /* 0xffffff810c077810 */ /* 0x000fe40007ffe0ff */
[----:B------:R-:W0:Y:S01]  /*1bf0*/  MUFU.RCP R9, R10 ;  /* 0x0000000a00097308 */ /* 0x000e220000001000 */
[----:B------:R-:W-:Y:S02]  /*1c00*/  FADD.FTZ R11, -R10, -RZ ;  /* 0x800000ff0a0b7221 */ /* 0x000fe40000010100 */
[----:B------:R-:W-:Y:S02]  /*1c10*/  IMAD R0, R7, -0x800000, R0 ;  /* 0xff80000007007824 */ /* 0x000fe400078e0200 */
[----:B0-----:R-:W-:-:S04]  /*1c20*/  FFMA R12, R9, R11, 1 ;  /* 0x3f800000090c7423 */ /* 0x001fc8000000000b */
[----:B------:R-:W-:-:S04]  /*1c30*/  FFMA R16, R9, R12, R9 ;  /* 0x0000000c09107223 */ /* 0x000fc80000000009 */
[----:B------:R-:W-:-:S04]  /*1c40*/  FFMA R9, R0, R16, RZ ;  /* 0x0000001000097223 */ /* 0x000fc800000000ff */
[----:B------:R-:W-:-:S04]  /*1c50*/  FFMA R12, R11, R9, R0 ;  /* 0x000000090b0c7223 */ /* 0x000fc80000000000 */
[----:B------:R-:W-:Y:S01]  /*1c60*/  FFMA R13, R16, R12, R9 ;  /* 0x0000000c100d7223 */ /* 0x000fe20000000009 */
[----:B------:R-:W-:-:S03]  /*1c70*/  IADD3 R9, PT, PT, R7, 0x7f, -R14 ;  /* 0x0000007f07097810 */ /* 0x000fc60007ffe80e */
[----:B------:R-:W-:Y:S01]  /*1c80*/  FFMA R12, R11, R13, R0 ;  /* 0x0000000d0b0c7223 */ /* 0x000fe20000000000 */
[----:B------:R-:W-:-:S03]  /*1c90*/  IADD3 R9, PT, PT, R9, R8, RZ ;  /* 0x0000000809097210 */ /* 0x000fc60007ffe0ff */
        /* <DEDUP_REMOVED lines=15> */
[C---:B------:R-:W-:Y:S01]  /*1d90*/  IADD3 R10, PT, PT, R11.reuse, 0x20, RZ ;  /* 0x000000200b0a7810 */ /* 0x040fe20007ffe0ff */
[CCC-:B------:R-:W-:Y:S01]  /*1da0*/  FFMA.RM R8, R16.reuse, R12.reuse, R13.reuse ;  /* 0x0000000c10087223 */ /* 0x1c0fe2000000400d */
[----:B------:R-:W-:Y:S02]  /*1db0*/  ISETP.NE.AND P3, PT, R11, RZ, PT ;  /* 0x000000ff0b00720c */ /* 0x000fe40003f65270 */
[----:B------:R-:W-:Y:S01]  /*1dc0*/  LOP3.LUT R9, R7, 0x7fffff, RZ, 0xc0, !PT ;  /* 0x007fffff07097812 */ /* 0x000fe200078ec0ff */
[----:B------:R-:W-:Y:S01]  /*1dd0*/  FFMA.RP R7, R16, R12, R13 ;  /* 0x0000000c10077223 */ /* 0x000fe2000000800d */
[----:B------:R-:W-:Y:S02]  /*1de0*/  ISETP.NE.AND P1, PT, R11, RZ, PT ;  /* 0x000000ff0b00720c */ /* 0x000fe40003f25270 */
[----:B------:R-:W-:Y:S02]  /*1df0*/  LOP3.LUT R9, R9, 0x800000, RZ, 0xfc, !PT ;  /* 0x0080000009097812 */ /* 0x000fe400078efcff */
[----:B------:R-:W-:-:S02]  /*1e00*/  IADD3 R11, PT, PT, -R11, RZ, RZ ;  /* 0x000000ff0b0b7210 */ /* 0x000fc40007ffe1ff */
[----:B------:R-:W-:Y:S02]  /*1e10*/  SHF.L.U32 R10, R9, R10, RZ ;  /* 0x0000000a090a7219 */ /* 0x000fe400000006ff */
[----:B------:R-:W-:Y:S02]  /*1e20*/  FSETP.NEU.FTZ.AND P0, PT, R7, R8, PT ;  /* 0x000000080700720b */ /* 0x000fe40003f1d000 */
[----:B------:R-:W-:Y:S02]  /*1e30*/  SEL R8, R11, RZ, P3 ;  /* 0x000000ff0b087207 */ /* 0x000fe40001800000 */
[----:B------:R-:W-:Y:S02]  /*1e40*/  ISETP.NE.AND P1, PT, R10, RZ, P1 ;  /* 0x000000ff0a00720c */ /* 0x000fe40000f25270 */
[----:B------:R-:W-:Y:S02]  /*1e50*/  SHF.R.U32.HI R8, RZ, R8, R9 ;  /* 0x00000008ff087219 */ /* 0x000fe40000011609 */
[----:B------:R-:W-:-:S02]  /*1e60*/  PLOP3.LUT P0, PT, P0, P1, PT, 0xf8, 0x8f ;  /* 0x00000000008f781c */ /* 0x000fc40000703f70 */
[----:B------:R-:W-:Y:S02]  /*1e70*/  SHF.R.U32.HI R10, RZ, 0x1, R8 ;  /* 0x00000001ff0a7819 */ /* 0x000fe40000011608 */
[----:B------:R-:W-:-:S04]  /*1e80*/  SEL R7, RZ, 0x1, !P0 ;  /* 0x00000001ff077807 */ /* 0x000fc80004000000 */
[----:B------:R-:W-:-:S04]  /*1e90*/  LOP3.LUT R7, R7, 0x1, R10, 0xf8, !PT ;  /* 0x0000000107077812 */ /* 0x000fc800078ef80a */
[----:B------:R-:W-:-:S04]  /*1ea0*/  LOP3.LUT R7, R7, R8, RZ, 0xc0, !PT ;  /* 0x0000000807077212 */ /* 0x000fc800078ec0ff */
[----:B------:R-:W-:-:S04]  /*1eb0*/  IADD3 R7, PT, PT, R10, R7, RZ ;  /* 0x000000070a077210 */ /* 0x000fc80007ffe0ff */
[----:B------:R-:W-:Y:S01]  /*1ec0*/  LOP3.LUT R0, R7, R0, RZ, 0xfc, !PT ;  /* 0x0000000007007212 */ /* 0x000fe200078efcff */
[----:B------:R-:W-:Y:S06]  /*1ed0*/  BRA `(.L_x_64) ;  /* 0x0000000000347947 */ /* 0x000fec0003800000 */
.L_x_63:
[----:B------:R-:W-:-:S04]  /*1ee0*/  LOP3.LUT R0, R0, 0x80000000, RZ, 0xc0, !PT ;  /* 0x8000000000007812 */ /* 0x000fc800078ec0ff */
[----:B------:R-:W-:Y:S01]  /*1ef0*/  LOP3.LUT R0, R0, 0x7f800000, RZ, 0xfc, !PT ;  /* 0x7f80000000007812 */ /* 0x000fe200078efcff */
[----:B------:R-:W-:Y:S06]  /*1f00*/  BRA `(.L_x_64) ;  /* 0x0000000000287947 */ /* 0x000fec0003800000 */
.L_x_62:
[----:B------:R-:W-:Y:S01]  /*1f10*/  LEA R0, R9, R0, 0x17 ;  /* 0x0000000009007211 */ /* 0x000fe200078eb8ff */
[----:B------:R-:W-:Y:S06]  /*1f20*/  BRA `(.L_x_64) ;  /* 0x0000000000207947 */ /* 0x000fec0003800000 */
.L_x_61:
[----:B------:R-:W-:-:S04]  /*1f30*/  LOP3.LUT R0, R7, 0x80000000, R0, 0x48, !PT ;  /* 0x8000000007007812 */ /* 0x000fc800078e4800 */
[----:B------:R-:W-:Y:S01]  /*1f40*/  LOP3.LUT R0, R0, 0x7f800000, RZ, 0xfc, !PT ;  /* 0x7f80000000007812 */ /* 0x000fe200078efcff */
[----:B------:R-:W-:Y:S06]  /*1f50*/  BRA `(.L_x_64) ;  /* 0x0000000000147947 */ /* 0x000fec0003800000 */
.L_x_60:
[----:B------:R-:W-:Y:S01]  /*1f60*/  LOP3.LUT R0, R7, 0x80000000, R0, 0x48, !PT ;  /* 0x8000000007007812 */ /* 0x000fe200078e4800 */
[----:B------:R-:W-:Y:S06]  /*1f70*/  BRA `(.L_x_64) ;  /* 0x00000000000c7947 */ /* 0x000fec0003800000 */
.L_x_59:
[----:B------:R-:W0:Y:S01]  /*1f80*/  MUFU.RSQ R0, -QNAN ;  /* 0xffc0000000007908 */ /* 0x000e220000001400 */
[----:B------:R-:W-:Y:S05]  /*1f90*/  BRA `(.L_x_64) ;  /* 0x0000000000047947 */ /* 0x000fea0003800000 */
.L_x_58:
[----:B------:R-:W-:-:S07]  /*1fa0*/  FADD.FTZ R0, R0, R3 ;  /* 0x0000000300007221 */ /* 0x000fce0000010000 */
.L_x_64:
[----:B------:R-:W-:-:S04]  /*1fb0*/  HFMA2 R7, -RZ, RZ, 0, 0 ;  /* 0x00000000ff077431 */ /* 0x000fc800000001ff */
[----:B0-----:R-:W-:Y:S05]  /*1fc0*/  RET.REL.NODEC R6 `(_Z7lm_warpPfS_iiff) ;  /* 0xffffffe0060c7950 */ /* 0x001fea0003c3ffff */
.L_x_65:
        /* <DEDUP_REMOVED lines=11> */
.L_x_100:


//--------------------- .text._Z8lm_naivePfS_iiff --------------------------
	.section	.text._Z8lm_naivePfS_iiff,"ax",@progbits
	.align	128
        .global         _Z8lm_naivePfS_iiff
        .type           _Z8lm_naivePfS_iiff,@function
        .size           _Z8lm_naivePfS_iiff,(.L_x_101 - _Z8lm_naivePfS_iiff)
        .other          _Z8lm_naivePfS_iiff,@"STO_CUDA_ENTRY STV_DEFAULT"
_Z8lm_naivePfS_iiff:
.text._Z8lm_naivePfS_iiff:
[----:B------:R-:W-:Y:S01]  /*0000*/  LDC R1, c[0x0][0x37c] ;  /* 0x0000df00ff017b82 */ /* 0x000fe20000000800 */
[----:B------:R-:W0:Y:S01]  /*0010*/  S2R R3, SR_TID.X ;  /* 0x0000000000037919 */ /* 0x000e220000002100 */
[----:B------:R-:W1:Y:S06]  /*0020*/  LDCU UR10, c[0x0][0x394] ;  /* 0x00007280ff0a77ac */ /* 0x000e6c0008000800 */
[----:B------:R-:W0:Y:S01]  /*0030*/  S2UR UR4, SR_CTAID.X ;  /* 0x00000000000479c3 */ /* 0x000e220000002500 */
[----:B------:R-:W-:Y:S01]  /*0040*/  HFMA2 R4, -RZ, RZ, 0, 0 ;  /* 0x00000000ff047431 */ /* 0x000fe200000001ff */
[----:B------:R-:W2:Y:S06]  /*0050*/  LDCU.64 UR12, c[0x0][0x358] ;  /* 0x00006b00ff0c77ac */ /* 0x000eac0008000a00 */
[----:B------:R-:W0:Y:S01]  /*0060*/  LDC R2, c[0x0][0x360] ;  /* 0x0000d800ff027b82 */ /* 0x000e220000000800 */
[----:B-1----:R-:W-:Y:S01]  /*0070*/  UISETP.GE.AND UP0, UPT, UR10, 0x1, UPT ;  /* 0x000000010a00788c */ /* 0x002fe2000bf06270 */
[----:B0-----:R-:W-:-:S08]  /*0080*/  IMAD R2, R2, UR4, R3 ;  /* 0x0000000402027c24 */ /* 0x001fd0000f8e0203 */
[----:B--2---:R-:W-:Y:S05]  /*0090*/  BRA.U !UP0, `(.L_x_66) ;  /* 0x0000000508a87547 */ /* 0x004fea000b800000 */
[----:B------:R-:W-:Y:S02]  /*00a0*/  UISETP.GE.U32.AND UP2, UPT, UR10, 0x10, UPT ;  /* 0x000000100a00788c */ /* 0x000fe4000bf46070 */
[----:B------:R-:W-:Y:S01]  /*00b0*/  IMAD R0, R2, UR10, RZ ;  /* 0x0000000a02007c24 */ /* 0x000fe2000f8e02ff */
[----:B------:R-:W-:Y:S01]  /*00c0*/  ULOP3.LUT UR8, UR10, 0xf, URZ, 0xc0, !UPT ;  /* 0x0000000f0a087892 */ /* 0x000fe2000f8ec0ff */
[----:B------:R-:W-:Y:S01]  /*00d0*/  MOV R4, RZ ;  /* 0x000000ff00047202 */ /* 0x000fe20000000f00 */
[----:B------:R-:W-:Y:S02]  /*00e0*/  UMOV UR4, URZ ;  /* 0x000000ff00047c82 */ /* 0x000fe40008000000 */
[----:B------:R-:W-:Y:S02]  /*00f0*/  UISETP.NE.AND UP1, UPT, UR8, URZ, UPT ;  /* 0x000000ff0800728c */ /* 0x000fe4000bf25270 */
[----:B------:R-:W-:Y:S09]  /*0100*/  BRA.U !UP2, `(.L_x_67) ;  /* 0x000000010ab87547 */ /* 0x000ff2000b800000 */
[----:B------:R-:W0:Y:S01]  /*0110*/  LDCU.64 UR6, c[0x0][0x380] ;  /* 0x00007000ff0677ac */ /* 0x000e220008000a00 */
[----:B------:R-:W-:Y:S02]  /*0120*/  MOV R4, RZ ;  /* 0x000000ff00047202 */ /* 0x000fe40000000f00 */
[----:B------:R-:W-:Y:S01]  /*0130*/  MOV R3, R0 ;  /* 0x0000000000037202 */ /* 0x000fe20000000f00 */
[----:B------:R-:W-:-:S04]  /*0140*/  ULOP3.LUT UR4, UR10, 0x7ffffff0, URZ, 0xc0, !UPT ;  /* 0x7ffffff00a047892 */ /* 0x000fc8000f8ec0ff */
[----:B------:R-:W-:Y:S02]  /*0150*/  UIADD3 UR9, UPT, UPT, -UR4, URZ, URZ ;  /* 0x000000ff04097290 */ /* 0x000fe4000fffe1ff */
[----:B0-----:R-:W-:-:S04]  /*0160*/  UIADD3 UR5, UP2, UPT, UR6, 0x20, URZ ;  /* 0x0000002006057890 */ /* 0x001fc8000ff5e0ff */
[----:B------:R-:W-:-:S12]  /*0170*/  UIADD3.X UR6, UPT, UPT, URZ, UR7, URZ, UP2, !UPT ;  /* 0x00000007ff067290 */ /* 0x000fd800097fe4ff */
.L_x_68:
[----:B------:R-:W-:Y:S02]  /*0180*/  MOV R6, UR5 ;  /* 0x0000000500067c02 */ /* 0x000fe40008000f00 */
[----:B------:R-:W-:-:S03]  /*0190*/  MOV R7, UR6 ;  /* 0x0000000600077c02 */ /* 0x000fc60008000f00 */
        /* <DEDUP_REMOVED lines=17> */
[----:B------:R-:W-:Y:S01]  /*02b0*/  UIADD3 UR9, UPT, UPT, UR9, 0x10, URZ ;  /* 0x0000001009097890 */ /* 0x000fe2000fffe0ff */
[----:B------:R-:W-:-:S03]  /*02c0*/  IADD3 R3, PT, PT, R3, 0x10, RZ ;  /* 0x0000001003037810 */ /* 0x000fc60007ffe0ff */
[----:B------:R-:W-:Y:S01]  /*02d0*/  UISETP.NE.AND UP2, UPT, UR9, URZ, UPT ;  /* 0x000000ff0900728c */ /* 0x000fe2000bf45270 */
[----:B--2---:R-:W-:-:S04]  /*02e0*/  FADD R15, R15, R4 ;  /* 0x000000040f0f7221 */ /* 0x004fc80000000000 */
        /* <DEDUP_REMOVED lines=14> */
[----:B------:R-:W-:Y:S01]  /*03d0*/  FADD R4, R5, R14 ;  /* 0x0000000e05047221 */ /* 0x000fe20000000000 */
[----:B------:R-:W-:Y:S06]  /*03e0*/  BRA.U UP2, `(.L_x_68) ;  /* 0xfffffffd02647547 */ /* 0x000fec000b83ffff */
.L_x_67:
[----:B------:R-:W-:Y:S05]  /*03f0*/  BRA.U !UP1, `(.L_x_66) ;  /* 0x0000000109d07547 */ /* 0x000fea000b800000 */
[----:B------:R-:W-:Y:S02]  /*0400*/  UISETP.GE.U32.AND UP1, UPT, UR8, 0x8, UPT ;  /* 0x000000080800788c */ /* 0x000fe4000bf26070 */
[----:B------:R-:W-:-:S04]  /*0410*/  ULOP3.LUT UR6, UR10, 0x7, URZ, 0xc0, !UPT ;  /* 0x000000070a067892 */ /* 0x000fc8000f8ec0ff */
[----:B------:R-:W-:-:S03]  /*0420*/  UISETP.NE.AND UP2, UPT, UR6, URZ, UPT ;  /* 0x000000ff0600728c */ /* 0x000fc6000bf45270 */
[----:B------:R-:W-:Y:S08]  /*0430*/  BRA.U !UP1, `(.L_x_69) ;  /* 0x0000000109507547 */ /* 0x000ff0000b800000 */
[----:B------:R-:W0:Y:S01]  /*0440*/  LDC.64 R6, c[0x0][0x380] ;  /* 0x0000e000ff067b82 */ /* 0x000e220000000a00 */
[----:B------:R-:W-:-:S05]  /*0450*/  IADD3 R3, PT, PT, R0, UR4, RZ ;  /* 0x0000000400037c10 */ /* 0x000fca000fffe0ff */
        /* <DEDUP_REMOVED lines=9> */
[----:B------:R-:W-:Y:S01]  /*04f0*/  UIADD3 UR4, UPT, UPT, UR4, 0x8, URZ ;  /* 0x0000000804047890 */ /* 0x000fe2000fffe0ff */
        /* <DEDUP_REMOVED lines=8> */
.L_x_69:
        /* <DEDUP_REMOVED lines=11> */
[----:B------:R-:W5:Y:S01]  /*0630*/  LDG.E R12, desc[UR12][R6.64+0xc] ;  /* 0x00000c0c060c7981 */ /* 0x000f62000c1e1900 */
[----:B------:R-:W-:Y:S01]  /*0640*/  UIADD3 UR4, UPT, UPT, UR4, 0x4, URZ ;  /* 0x0000000404047890 */ /* 0x000fe2000fffe0ff */
[----:B--2---:R-:W-:-:S04]  /*0650*/  FADD R3, R4, R3 ;  /* 0x0000000304037221 */ /* 0x004fc80000000000 */
[----:B---3--:R-:W-:-:S04]  /*0660*/  FADD R3, R3, R8 ;  /* 0x0000000803037221 */ /* 0x008fc80000000000 */
[----:B----4-:R-:W-:-:S04]  /*0670*/  FADD R3, R3, R10 ;  /* 0x0000000a03037221 */ /* 0x010fc80000000000 */
[----:B-----5:R-:W-:-:S07]  /*0680*/  FADD R4, R3, R12 ;  /* 0x0000000c03047221 */ /* 0x020fce0000000000 */
.L_x_70:
[----:B------:R-:W-:Y:S05]  /*0690*/  BRA.U !UP2, `(.L_x_66) ;  /* 0x000000010a287547 */ /* 0x000fea000b800000 */
[----:B------:R-:W0:Y:S01]  /*06a0*/  LDC.64 R8, c[0x0][0x380] ;  /* 0x0000e000ff087b82 */ /* 0x000e220000000a00 */
[----:B------:R-:W-:Y:S01]  /*06b0*/  IADD3 R3, PT, PT, R0, UR4, RZ ;  /* 0x0000000400037c10 */ /* 0x000fe2000fffe0ff */
[----:B------:R-:W-:-:S12]  /*06c0*/  UIADD3 UR5, UPT, UPT, -UR5, URZ, URZ ;  /* 0x000000ff05057290 */ /* 0x000fd8000fffe1ff */
.L_x_71:
[----:B0-----:R-:W-:-:S06]  /*06d0*/  IMAD.WIDE R6, R3, 0x4, R8 ;  /* 0x0000000403067825 */ /* 0x001fcc00078e0208 */
[----:B------:R-:W2:Y:S01]  /*06e0*/  LDG.E R7, desc[UR12][R6.64] ;  /* 0x0000000c06077981 */ /* 0x000ea2000c1e1900 */
[----:B------:R-:W-:Y:S01]  /*06f0*/  UIADD3 UR5, UPT, UPT, UR5, 0x1, URZ ;  /* 0x0000000105057890 */ /* 0x000fe2000fffe0ff */
[----:B------:R-:W-:-:S03]  /*0700*/  IADD3 R3, PT, PT, R3, 0x1, RZ ;  /* 0x0000000103037810 */ /* 0x000fc60007ffe0ff */
[----:B------:R-:W-:Y:S01]  /*0710*/  UISETP.NE.AND UP1, UPT, UR5, URZ, UPT ;  /* 0x000000ff0500728c */ /* 0x000fe2000bf25270 */
[----:B--2---:R-:W-:-:S08]  /*0720*/  FADD R4, R7, R4 ;  /* 0x0000000407047221 */ /* 0x004fd00000000000 */
[----:B------:R-:W-:Y:S05]  /*0730*/  BRA.U UP1, `(.L_x_71) ;  /* 0xfffffffd01e47547 */ /* 0x000fea000b83ffff */
.L_x_66:
[----:B------:R-:W-:Y:S01]  /*0740*/  I2FP.F32.S32 R3, UR10 ;  /* 0x0000000a00037c45 */ /* 0x000fe20008201400 */
[----:B------:R-:W-:Y:S03]  /*0750*/  BSSY.RECONVERGENT B0, `(.L_x_72) ;  /* 0x000000d000007945 */ /* 0x000fe60003800200 */
[----:B------:R-:W0:Y:S08]  /*0760*/  MUFU.RCP R0, R3 ;  /* 0x0000000300007308 */ /* 0x000e300000001000 */
[----:B------:R-:W1:Y:S01]  /*0770*/  FCHK P0, R4, R3 ;  /* 0x0000000304007302 */ /* 0x000e620000000000 */
[----:B0-----:R-:W-:-:S04]  /*0780*/  FFMA R5, -R3, R0, 1 ;  /* 0x3f80000003057423 */ /* 0x001fc80000000100 */
[----:B------:R-:W-:-:S04]  /*0790*/  FFMA R0, R0, R5, R0 ;  /* 0x0000000500007223 */ /* 0x000fc80000000000 */
[----:B------:R-:W-:-:S04]  /*07a0*/  FFMA R5, R0, R4, RZ ;  /* 0x0000000400057223 */ /* 0x000fc800000000ff */
[----:B------:R-:W-:-:S04]  /*07b0*/  FFMA R6, -R3, R5, R4 ;  /* 0x0000000503067223 */ /* 0x000fc80000000104 */
[----:B------:R-:W-:Y:S01]  /*07c0*/  FFMA R6, R0, R6, R5 ;  /* 0x0000000600067223 */ /* 0x000fe20000000005 */
[----:B-1----:R-:W-:Y:S06]  /*07d0*/  @!P0 BRA `(.L_x_73) ;  /* 0x0000000000108947 */ /* 0x002fec0003800000 */
[----:B------:R-:W-:Y:S02]  /*07e0*/  MOV R0, R4 ;  /* 0x0000000400007202 */ /* 0x000fe40000000f00 */
[----:B------:R-:W-:-:S07]  /*07f0*/  MOV R4, 0x810 ;  /* 0x0000081000047802 */ /* 0x000fce0000000f00 */
[----:B------:R-:W-:Y:S05]  /*0800*/  CALL.REL.NOINC `($__internal_2_$__cuda_sm3x_div_rn_noftz_f32_slowpath) ;  /* 0x0000001400d87944 */ /* 0x000fea0003c00000 */
[----:B------:R-:W-:-:S07]  /*0810*/  MOV R6, R0 ;  /* 0x0000000000067202 */ /* 0x000fce0000000f00 */
.L_x_73:
[----:B------:R-:W-:Y:S05]  /*0820*/  BSYNC.RECONVERGENT B0 ;  /* 0x0000000000007941 */ /* 0x000fea0003800200 */
.L_x_72:
[----:B------:R-:W-:Y:S01]  /*0830*/  HFMA2 R8, -RZ, RZ, 0, 0 ;  /* 0x00000000ff087431 */ /* 0x000fe200000001ff */
[----:B------:R-:W-:Y:S06]  /*0840*/  BRA.U !UP0, `(.L_x_74) ;  /* 0x0000000908207547 */ /* 0x000fec000b800000 */
[----:B------:R-:W0:Y:S01]  /*0850*/  LDCU UR5, c[0x0][0x394] ;  /* 0x00007280ff0577ac */ /* 0x000e220008000800 */
[----:B------:R-:W-:Y:S01]  /*0860*/  MOV R8, RZ ;  /* 0x000000ff00087202 */ /* 0x000fe20000000f00 */
[----:B------:R-:W-:Y:S01]  /*0870*/  UMOV UR4, URZ ;  /* 0x000000ff00047c82 */ /* 0x000fe20008000000 */
[----:B0-----:R-:W-:Y:S02]  /*0880*/  UISETP.GE.U32.AND UP1, UPT, UR5, 0x10, UPT ;  /* 0x000000100500788c */ /* 0x001fe4000bf26070 */
[----:B------:R-:W-:Y:S01]  /*0890*/  IMAD R0, R2, UR5, RZ ;  /* 0x0000000502007c24 */ /* 0x000fe2000f8e02ff */
[----:B------:R-:W-:-:S04]  /*08a0*/  ULOP3.LUT UR9, UR5, 0xf, URZ, 0xc0, !UPT ;  /* 0x0000000f05097892 */ /* 0x000fc8000f8ec0ff */
        /* <DEDUP_REMOVED lines=9> */
.L_x_76:
        /* <DEDUP_REMOVED lines=54> */
[----:B------:R-:W-:Y:S06]  /*0ca0*/  BRA.U UP1, `(.L_x_76) ;  /* 0xfffffffd01247547 */ /* 0x000fec000b83ffff */
.L_x_75:
        /* <DEDUP_REMOVED lines=15> */
[----:B------:R0:W5:Y:S01]  /*0da0*/  LDG.E R21, desc[UR12][R4.64+0x1c] ;  /* 0x00001c0c04157981 */ /* 0x000162000c1e1900 */
[----:B------:R-:W-:Y:S01]  /*0db0*/  UIADD3 UR4, UPT, UPT, UR4, 0x8, URZ ;  /* 0x0000000804047890 */ /* 0x000fe2000fffe0ff */
[----:B--2---:R-:W-:-:S04]  /*0dc0*/  FADD R7, R7, -R6 ;  /* 0x8000000607077221 */ /* 0x004fc80000000000 */
[----:B------:R-:W-:Y:S01]  /*0dd0*/  FFMA R7, R7, R7, R8 ;  /* 0x0000000707077223 */ /* 0x000fe20000000008 */
[----:B---3--:R-:W-:-:S04]  /*0de0*/  FADD R8, R9, -R6 ;  /* 0x8000000609087221 */ /* 0x008fc80000000000 */
[----:B------:R-:W-:Y:S01]  /*0df0*/  FFMA R7, R8, R8, R7 ;  /* 0x0000000808077223 */ /* 0x000fe20000000007 */
[----:B----4-:R-:W-:-:S04]  /*0e00*/  FADD R8, R11, -R6 ;  /* 0x800000060b087221 */ /* 0x010fc80000000000 */
[----:B------:R-:W-:Y:S01]  /*0e10*/  FFMA R7, R8, R8, R7 ;  /* 0x0000000808077223 */ /* 0x000fe20000000007 */
[----:B-----5:R-:W-:-:S04]  /*0e20*/  FADD R8, R13, -R6 ;  /* 0x800000060d087221 */ /* 0x020fc80000000000 */
[----:B------:R-:W-:Y:S01]  /*0e30*/  FFMA R7, R8, R8, R7 ;  /* 0x0000000808077223 */ /* 0x000fe20000000007 */
[--C-:B------:R-:W-:Y:S01]  /*0e40*/  FADD R8, R15, -R6.reuse ;  /* 0x800000060f087221 */ /* 0x100fe20000000000 */
[----:B0-----:R-:W-:-:S03]  /*0e50*/  FADD R4, R17, -R6 ;  /* 0x8000000611047221 */ /* 0x001fc60000000000 */
[----:B------:R-:W-:Y:S01]  /*0e60*/  FFMA R7, R8, R8, R7 ;  /* 0x0000000808077223 */ /* 0x000fe20000000007 */
[----:B------:R-:W-:-:S03]  /*0e70*/  FADD R8, R19, -R6 ;  /* 0x8000000613087221 */ /* 0x000fc60000000000 */
[----:B------:R-:W-:Y:S01]  /*0e80*/  FFMA R7, R4, R4, R7 ;  /* 0x0000000404077223 */ /* 0x000fe20000000007 */
[----:B------:R-:W-:-:S03]  /*0e90*/  FADD R4, R21, -R6 ;  /* 0x8000000615047221 */ /* 0x000fc60000000000 */
[----:B------:R-:W-:-:S04]  /*0ea0*/  FFMA R7, R8, R8, R7 ;  /* 0x0000000808077223 */ /* 0x000fc80000000007 */
[----:B------:R-:W-:-:S07]  /*0eb0*/  FFMA R8, R4, R4, R7 ;  /* 0x0000000404087223 */ /* 0x000fce0000000007 */
.L_x_77:
        /* <DEDUP_REMOVED lines=21> */
.L_x_78:
[----:B------:R-:W-:Y:S05]  /*1010*/  BRA.U !UP1, `(.L_x_74) ;  /* 0x00000001092c7547 */ /* 0x000fea000b800000 */
[----:B------:R-:W0:Y:S01]  /*1020*/  LDC.64 R10, c[0x0][0x380] ;  /* 0x0000e000ff0a7b82 */ /* 0x000e220000000a00 */
[----:B------:R-:W-:Y:S01]  /*1030*/  IADD3 R7, PT, PT, R0, UR4, RZ ;  /* 0x0000000400077c10 */ /* 0x000fe2000fffe0ff */
[----:B------:R-:W-:-:S12]  /*1040*/  UIADD3 UR5, UPT, UPT, -UR5, URZ, URZ ;  /* 0x000000ff05057290 */ /* 0x000fd8000fffe1ff */
.L_x_79:
[----:B0-----:R-:W-:-:S06]  /*1050*/  IMAD.WIDE R4, R7, 0x4, R10 ;  /* 0x0000000407047825 */ /* 0x001fcc00078e020a */
[----:B------:R-:W2:Y:S01]  /*1060*/  LDG.E R5, desc[UR12][R4.64] ;  /* 0x0000000c04057981 */ /* 0x000ea2000c1e1900 */
[----:B------:R-:W-:Y:S01]  /*1070*/  UIADD3 UR5, UPT, UPT, UR5, 0x1, URZ ;  /* 0x0000000105057890 */ /* 0x000fe2000fffe0ff */
[----:B------:R-:W-:-:S03]  /*1080*/  IADD3 R7, PT, PT, R7, 0x1, RZ ;  /* 0x0000000107077810 */ /* 0x000fc60007ffe0ff */
[----:B------:R-:W-:Y:S01]  /*1090*/  UISETP.NE.AND UP0, UPT, UR5, URZ, UPT ;  /* 0x000000ff0500728c */ /* 0x000fe2000bf05270 */
[----:B--2---:R-:W-:-:S04]  /*10a0*/  FADD R9, R5, -R6 ;  /* 0x8000000605097221 */ /* 0x004fc80000000000 */
[----:B------:R-:W-:-:S04]  /*10b0*/  FFMA R8, R9, R9, R8 ;  /* 0x0000000909087223 */ /* 0x000fc80000000008 */
[----:B------:R-:W-:Y:S05]  /*10c0*/  BRA.U UP0, `(.L_x_79) ;  /* 0xfffffffd00e07547 */ /* 0x000fea000b83ffff */
.L_x_74:
[----:B------:R-:W0:Y:S01]  /*10d0*/  MUFU.RCP R0, R3 ;  /* 0x0000000300007308 */ /* 0x000e220000001000 */
[----:B------:R-:W1:Y:S01]  /*10e0*/  LDC R4, c[0x0][0x394] ;  /* 0x0000e500ff047b82 */ /* 0x000e620000000800 */
[----:B------:R-:W-:Y:S06]  /*10f0*/  BSSY.RECONVERGENT B0, `(.L_x_80) ;  /* 0x000000d000007945 */ /* 0x000fec0003800200 */
[----:B------:R-:W2:Y:S01]  /*1100*/  FCHK P0, R8, R3 ;  /* 0x0000000308007302 */ /* 0x000ea20000000000 */
[----:B0-----:R-:W-:-:S04]  /*1110*/  FFMA R5, -R3, R0, 1 ;  /* 0x3f80000003057423 */ /* 0x001fc80000000100 */
[----:B------:R-:W-:-:S04]  /*1120*/  FFMA R0, R0, R5, R0 ;  /* 0x0000000500007223 */ /* 0x000fc80000000000 */
[----:B------:R-:W-:Y:S01]  /*1130*/  FFMA R5, R0, R8, RZ ;  /* 0x0000000800057223 */ /* 0x000fe200000000ff */
[----:B-1----:R-:W-:-:S03]  /*1140*/  ISETP.GE.AND P2, PT, R4, 0x1, PT ;  /* 0x000000010400780c */ /* 0x002fc60003f46270 */
[----:B------:R-:W-:-:S04]  /*1150*/  FFMA R4, -R3, R5, R8 ;  /* 0x0000000503047223 */ /* 0x000fc80000000108 */
[----:B------:R-:W-:Y:S01]  /*1160*/  FFMA R7, R0, R4, R5 ;  /* 0x0000000400077223 */ /* 0x000fe20000000005 */
[----:B--2---:R-:W-:Y:S06]  /*1170*/  @!P0 BRA `(.L_x_81) ;  /* 0x0000000000108947 */ /* 0x004fec0003800000 */
[----:B------:R-:W-:Y:S02]  /*1180*/  MOV R0, R8 ;  /* 0x0000000800007202 */ /* 0x000fe40000000f00 */
[----:B------:R-:W-:-:S07]  /*1190*/  MOV R4, 0x11b0 ;  /* 0x000011b000047802 */ /* 0x000fce0000000f00 */
[----:B------:R-:W-:Y:S05]  /*11a0*/  CALL.REL.NOINC `($__internal_2_$__cuda_sm3x_div_rn_noftz_f32_slowpath) ;  /* 0x0000000c00707944 */ /* 0x000fea0003c00000 */
[----:B------:R-:W-:-:S07]  /*11b0*/  MOV R7, R0 ;  /* 0x0000000000077202 */ /* 0x000fce0000000f00 */
.L_x_81:
[----:B------:R-:W-:Y:S05]  /*11c0*/  BSYNC.RECONVERGENT B0 ;  /* 0x0000000000007941 */ /* 0x000fea0003800200 */
.L_x_80:
[----:B------:R-:W-:Y:S05]  /*11d0*/  @!P2 EXIT ;  /* 0x000000000000a94d */ /* 0x000fea0003800000 */
[----:B------:R-:W0:Y:S01]  /*11e0*/  F2F.F64.F32 R4, R7 ;  /* 0x0000000700047310 */ /* 0x000e220000201800 */
[----:B------:R-:W-:Y:S01]  /*11f0*/  UMOV UR4, 0x88e368f1 ;  /* 0x88e368f100047882 */ /* 0x000fe20000000000 */
[----:B------:R-:W-:Y:S01]  /*1200*/  UMOV UR5, 0x3ee4f8b5 ;  /* 0x3ee4f8b500057882 */ /* 0x000fe20000000000 */
[----:B------:R-:W1:Y:S01]  /*1210*/  LDCU UR7, c[0x0][0x394] ;  /* 0x00007280ff0777ac */ /* 0x000e620008000800 */
[----:B0-----:R-:W-:Y:S01]  /*1220*/  DADD R4, R4, UR4 ;  /* 0x0000000404047e29 */ /* 0x001fe20008000000 */
[----:B------:R-:W-:-:S05]  /*1230*/  UMOV UR4, URZ ;  /* 0x000000ff00047c82 */ /* 0x000fca0008000000 */
[----:B------:R-:W0:Y:S01]  /*1240*/  F2F.F32.F64 R3, R4 ;  /* 0x0000000400037310 */ /* 0x000e220000301000 */
[----:B-1----:R-:W-:Y:S02]  /*1250*/  UISETP.GE.U32.AND UP0, UPT, UR7, 0x10, UPT ;  /* 0x000000100700788c */ /* 0x002fe4000bf06070 */
[----:B------:R-:W-:Y:S01]  /*1260*/  IMAD R2, R2, UR7, RZ ;  /* 0x0000000702027c24 */ /* 0x000fe2000f8e02ff */
[----:B------:R-:W-:-:S06]  /*1270*/  ULOP3.LUT UR14, UR7, 0xf, URZ, 0xc0, !UPT ;  /* 0x0000000f070e7892 */ /* 0x000fcc000f8ec0ff */
[----:B------:R-:W-:Y:S02]  /*1280*/  ISETP.NE.AND P1, PT, RZ, UR14, PT ;  /* 0x0000000eff007c0c */ /* 0x000fe4000bf25270 */
[----:B0-----:R-:W-:-:S13]  /*1290*/  FSETP.GEU.AND P0, PT, |R3|, 1.175494350822287508e-38, PT ;  /* 0x008000000300780b */ /* 0x001fda0003f0e200 */
[----:B------:R-:W-:-:S04]  /*12a0*/  @!P0 FMUL R3, R3, 16777216 ;  /* 0x4b80000003038820 */ /* 0x000fc80000400000 */
[----:B------:R-:W0:Y:S02]  /*12b0*/  MUFU.RSQ R0, R3 ;  /* 0x0000000300007308 */ /* 0x000e240000001400 */
[----:B0-----:R-:W-:Y:S01]  /*12c0*/  @!P0 FMUL R0, R0, 4096 ;  /* 0x4580000000008820 */ /* 0x001fe20000400000 */
[----:B------:R-:W-:Y:S06]  /*12d0*/  BRA.U !UP0, `(.L_x_82) ;  /* 0x00000005088c7547 */ /* 0x000fec000b800000 */
[----:B------:R-:W0:Y:S01]  /*12e0*/  LDC.64 R4, c[0x0][0x398] ;  /* 0x0000e600ff047b82 */ /* 0x000e220000000a00 */
[----:B------:R-:W1:Y:S01]  /*12f0*/  LDCU.128 UR8, c[0x0][0x380] ;  /* 0x00007000ff0877ac */ /* 0x000e620008000c00 */
[----:B------:R-:W-:Y:S01]  /*1300*/  MOV R3, R2 ;  /* 0x0000000200037202 */ /* 0x000fe20000000f00 */
[----:B------:R-:W-:Y:S02]  /*1310*/  ULOP3.LUT UR4, UR7, 0x7ffffff0, URZ, 0xc0, !UPT ;  /* 0x7ffffff007047892 */ /* 0x000fe4000f8ec0ff */
[----:B-1----:R-:W-:Y:S02]  /*1320*/  UIADD3 UR8, UP1, UPT, UR8, 0x20, URZ ;  /* 0x0000002008087890 */ /* 0x002fe4000ff3e0ff */
[----:B------:R-:W-:Y:S02]  /*1330*/  UIADD3 UR5, UP0, UPT, UR10, 0x20, URZ ;  /* 0x000000200a057890 */ /* 0x000fe4000ff1e0ff */
[----:B------:R-:W-:Y:S02]  /*1340*/  UIADD3.X UR9, UPT, UPT, URZ, UR9, URZ, UP1, !UPT ;  /* 0x00000009ff097290 */ /* 0x000fe40008ffe4ff */
[----:B------:R-:W-:-:S02]  /*1350*/  UIADD3.X UR6, UPT, UPT, URZ, UR11, URZ, UP0, !UPT ;  /* 0x0000000bff067290 */ /* 0x000fc400087fe4ff */
[----:B------:R-:W-:-:S12]  /*1360*/  UIADD3 UR10, UPT, UPT, -UR4, URZ, URZ ;  /* 0x000000ff040a7290 */ /* 0x000fd8000fffe1ff */
.L_x_83:
        /* <DEDUP_REMOVED lines=8> */
[----:B------:R-:W-:-:S04]  /*13f0*/  FMUL R12, R0, R7 ;  /* 0x00000007000c7220 */ /* 0x000fc80000400000 */
        /* <DEDUP_REMOVED lines=12> */
[----:B0-----:R-:W3:Y:S02]  /*14c0*/  LDG.E R7, desc[UR12][R8.64+-0x14] ;  /* 0xffffec0c08077981 */ /* 0x001ee4000c1e1900 */
[----:B---3--:R-:W-:-:S04]  /*14d0*/  FADD R7, R7, -R6 ;  /* 0x8000000607077221 */ /* 0x008fc80000000000 */
[----:B------:R-:W-:-:S04]  /*14e0*/  FMUL R12, R0, R7 ;  /* 0x00000007000c7220 */ /* 0x000fc80000400000 */
[----:B------:R-:W-:-:S05]  /*14f0*/  FFMA R7, R12, R4, R5 ;  /* 0x000000040c077223 */ /* 0x000fca0000000005 */
[----:B------:R0:W-:Y:S04]  /*1500*/  STG.E desc[UR12][R10.64+-0x14], R7 ;  /* 0xffffec070a007986 */ /* 0x0001e8000c10190c */
[----:B-1----:R-:W3:Y:S02]  /*1510*/  LDG.E R13, desc[UR12][R8.64+-0x10] ;  /* 0xfffff00c080d7981 */ /* 0x002ee4000c1e1900 */
[----:B---3--:R-:W-:-:S04]  /*1520*/  FADD R13, R13, -R6 ;  /* 0x800000060d0d7221 */ /* 0x008fc80000000000 */
[----:B------:R-:W-:-:S04]  /*1530*/  FMUL R12, R0, R13 ;  /* 0x0000000d000c7220 */ /* 0x000fc80000400000 */
[----:B------:R-:W-:-:S05]  /*1540*/  FFMA R13, R12, R4, R5 ;  /* 0x000000040c0d7223 */ /* 0x000fca0000000005 */
[----:B------:R1:W-:Y:S04]  /*1550*/  STG.E desc[UR12][R10.64+-0x10], R13 ;  /* 0xfffff00d0a007986 */ /* 0x0003e8000c10190c */
[----:B--2---:R-:W2:Y:S02]  /*1560*/  LDG.E R15, desc[UR12][R8.64+-0xc] ;  /* 0xfffff40c080f7981 */ /* 0x004ea4000c1e1900 */
        /* <DEDUP_REMOVED lines=49> */
[----:B0-----:R-:W2:Y:S01]  /*1880*/  LDG.E R7, desc[UR12][R8.64+0x1c] ;  /* 0x00001c0c08077981 */ /* 0x001ea2000c1e1900 */
[----:B------:R-:W-:Y:S01]  /*1890*/  UIADD3 UR10, UPT, UPT, UR10, 0x10, URZ ;  /* 0x000000100a0a7890 */ /* 0x000fe2000fffe0ff */
[----:B------:R-:W-:-:S03]  /*18a0*/  IADD3 R3, PT, PT, R3, 0x10, RZ ;  /* 0x0000001003037810 */ /* 0x000fc60007ffe0ff */
[----:B------:R-:W-:Y:S01]  /*18b0*/  UISETP.NE.AND UP0, UPT, UR10, URZ, UPT ;  /* 0x000000ff0a00728c */ /* 0x000fe2000bf05270 */
[----:B--2---:R-:W-:-:S04]  /*18c0*/  FADD R7, R7, -R6 ;  /* 0x8000000607077221 */ /* 0x004fc80000000000 */
[----:B------:R-:W-:-:S04]  /*18d0*/  FMUL R12, R0, R7 ;  /* 0x00000007000c7220 */ /* 0x000fc80000400000 */
[----:B------:R-:W-:-:S05]  /*18e0*/  FFMA R7, R12, R4, R5 ;  /* 0x000000040c077223 */ /* 0x000fca0000000005 */
[----:B------:R1:W-:Y:S01]  /*18f0*/  STG.E desc[UR12][R10.64+0x1c], R7 ;  /* 0x00001c070a007986 */ /* 0x0003e2000c10190c */
[----:B------:R-:W-:Y:S05]  /*1900*/  BRA.U UP0, `(.L_x_83) ;  /* 0xfffffff900987547 */ /* 0x000fea000b83ffff */
.L_x_82:
[----:B------:R-:W-:Y:S05]  /*1910*/  @!P1 EXIT ;  /* 0x000000000000994d */ /* 0x000fea0003800000 */
[----:B------:R-:W-:Y:S02]  /*1920*/  UISETP.GE.U32.AND UP0, UPT, UR14, 0x8, UPT ;  /* 0x000000080e00788c */ /* 0x000fe4000bf06070 */
[----:B------:R-:W-:-:S06]  /*1930*/  ULOP3.LUT UR6, UR7, 0x7, URZ, 0xc0, !UPT ;  /* 0x0000000707067892 */ /* 0x000fcc000f8ec0ff */
[----:B------:R-:W-:Y:S01]  /*1940*/  ISETP.NE.AND P0, PT, RZ, UR6, PT ;  /* 0x00000006ff007c0c */ /* 0x000fe2000bf05270 */
[----:B------:R-:W-:-:S12]  /*1950*/  BRA.U !UP0, `(.L_x_84) ;  /* 0x0000000108bc7547 */ /* 0x000fd8000b800000 */
[----:B------:R-:W0:Y:S01]  /*1960*/  LDC.64 R8, c[0x0][0x380] ;  /* 0x0000e000ff087b82 */ /* 0x000e220000000a00 */
[----:B------:R-:W-:-:S07]  /*1970*/  IADD3 R3, PT, PT, R2, UR4, RZ ;  /* 0x0000000402037c10 */ /* 0x000fce000fffe0ff */
[----:B-1----:R-:W1:Y:S08]  /*1980*/  LDC.64 R10, c[0x0][0x388] ;  /* 0x0000e200ff0a7b82 */ /* 0x002e700000000a00 */
[----:B------:R-:W2:Y:S01]  /*1990*/  LDC.64 R4, c[0x0][0x398] ;  /* 0x0000e600ff047b82 */ /* 0x000ea20000000a00 */
[----:B0-----:R-:W-:-:S05]  /*19a0*/  IMAD.WIDE R8, R3, 0x4, R8 ;  /* 0x0000000403087825 */ /* 0x001fca00078e0208 */
[----:B------:R-:W3:Y:S01]  /*19b0*/  LDG.E R7, desc[UR12][R8.64] ;  /* 0x0000000c08077981 */ /* 0x000ee2000c1e1900 */
[----:B-1----:R-:W-:-:S04]  /*19c0*/  IMAD.WIDE R10, R3, 0x4, R10 ;  /* 0x00000004030a7825 */ /* 0x002fc800078e020a */
[----:B---3--:R-:W-:-:S04]  /*19d0*/  FADD R7, R7, -R6 ;  /* 0x8000000607077221 */ /* 0x008fc80000000000 */
[----:B------:R-:W-:-:S04]  /*19e0*/  FMUL R12, R0, R7 ;  /* 0x00000007000c7220 */ /* 0x000fc80000400000 */
[----:B--2---:R-:W-:-:S05]  /*19f0*/  FFMA R3, R12, R4, R5 ;  /* 0x000000040c037223 */ /* 0x004fca0000000005 */
        /* <DEDUP_REMOVED lines=31> */
[----:B-1----:R-:W3:Y:S01]  /*1bf0*/  LDG.E R7, desc[UR12][R8.64+0x1c] ;  /* 0x00001c0c08077981 */ /* 0x002ee2000c1e1900 */
[----:B------:R-:W-:Y:S01]  /*1c00*/  UIADD3 UR4, UPT, UPT, UR4, 0x8, URZ ;  /* 0x0000000804047890 */ /* 0x000fe2000fffe0ff */
[----:B---3--:R-:W-:-:S04]  /*1c10*/  FADD R7, R7, -R6 ;  /* 0x8000000607077221 */ /* 0x008fc80000000000 */
[----:B------:R-:W-:-:S04]  /*1c20*/  FMUL R12, R0, R7 ;  /* 0x00000007000c7220 */ /* 0x000fc80000400000 */
[----:B------:R-:W-:-:S05]  /*1c30*/  FFMA R5, R12, R4, R5 ;  /* 0x000000040c057223 */ /* 0x000fca0000000005 */
[----:B------:R2:W-:Y:S02]  /*1c40*/  STG.E desc[UR12][R10.64+0x1c], R5 ;  /* 0x00001c050a007986 */ /* 0x0005e4000c10190c */
.L_x_84:
[----:B------:R-:W-:Y:S05]  /*1c50*/  @!P0 EXIT ;  /* 0x000000000000894d */ /* 0x000fea0003800000 */
[----:B------:R-:W-:Y:S02]  /*1c60*/  UISETP.GE.U32.AND UP0, UPT, UR6, 0x4, UPT ;  /* 0x000000040600788c */ /* 0x000fe4000bf06070 */
[----:B------:R-:W-:-:S06]  /*1c70*/  ULOP3.LUT UR5, UR7, 0x3, URZ, 0xc0, !UPT ;  /* 0x0000000307057892 */ /* 0x000fcc000f8ec0ff */
[----:B------:R-:W-:Y:S01]  /*1c80*/  ISETP.NE.AND P0, PT, RZ, UR5, PT ;  /* 0x00000005ff007c0c */ /* 0x000fe2000bf05270 */
[----:B------:R-:W-:-:S12]  /*1c90*/  BRA.U !UP0, `(.L_x_85) ;  /* 0x00000001086c7547 */ /* 0x000fd8000b800000 */
[----:B------:R-:W0:Y:S01]  /*1ca0*/  LDC.64 R8, c[0x0][0x380] ;  /* 0x0000e000ff087b82 */ /* 0x000e220000000a00 */
[----:B-1----:R-:W-:-:S07]  /*1cb0*/  IADD3 R7, PT, PT, R2, UR4, RZ ;  /* 0x0000000402077c10 */ /* 0x002fce000fffe0ff */
[----:B--2---:R-:W1:Y:S08]  /*1cc0*/  LDC.64 R10, c[0x0][0x388] ;  /* 0x0000e200ff0a7b82 */ /* 0x004e700000000a00 */
        /* <DEDUP_REMOVED lines=19> */
[----:B------:R-:W-:Y:S01]  /*1e00*/  UIADD3 UR4, UPT, UPT, UR4, 0x4, URZ ;  /* 0x0000000404047890 */ /* 0x000fe2000fffe0ff */
[----:B--2---:R-:W-:-:S04]  /*1e10*/  FADD R3, R3, -R6 ;  /* 0x8000000603037221 */ /* 0x004fc80000000000 */
[----:B------:R-:W-:-:S04]  /*1e20*/  FMUL R12, R0, R3 ;  /* 0x00000003000c7220 */ /* 0x000fc80000400000 */
[----:B------:R-:W-:-:S05]  /*1e30*/  FFMA R5, R12, R4, R5 ;  /* 0x000000040c057223 */ /* 0x000fca0000000005 */
[----:B------:R3:W-:Y:S02]  /*1e40*/  STG.E desc[UR12][R10.64+0xc], R5 ;  /* 0x00000c050a007986 */ /* 0x0007e4000c10190c */
.L_x_85:
[----:B------:R-:W-:Y:S05]  /*1e50*/  @!P0 EXIT ;  /* 0x000000000000894d */ /* 0x000fea0003800000 */
[----:B-123--:R-:W0:Y:S01]  /*1e60*/  LDC.64 R10, c[0x0][0x380] ;  /* 0x0000e000ff0a7b82 */ /* 0x00ee220000000a00 */
[----:B------:R-:W-:Y:S01]  /*1e70*/  IADD3 R7, PT, PT, R2, UR4, RZ ;  /* 0x0000000402077c10 */ /* 0x000fe2000fffe0ff */
[----:B------:R-:W-:-:S06]  /*1e80*/  UIADD3 UR5, UPT, UPT, -UR5, URZ, URZ ;  /* 0x000000ff05057290 */ /* 0x000fcc000fffe1ff */
[----:B------:R-:W1:Y:S08]  /*1e90*/  LDC.64 R8, c[0x0][0x388] ;  /* 0x0000e200ff087b82 */ /* 0x000e700000000a00 */
[----:B------:R-:W2:Y:S02]  /*1ea0*/  LDC.64 R14, c[0x0][0x398] ;  /* 0x0000e600ff0e7b82 */ /* 0x000ea40000000a00 */
.L_x_86:
[----:B0-----:R-:W-:-:S06]  /*1eb0*/  IMAD.WIDE R4, R7, 0x4, R10 ;  /* 0x0000000407047825 */ /* 0x001fcc00078e020a */
[----:B---3--:R-:W3:Y:S01]  /*1ec0*/  LDG.E R5, desc[UR12][R4.64] ;  /* 0x0000000c04057981 */ /* 0x008ee2000c1e1900 */
[----:B------:R-:W-:-:S04]  /*1ed0*/  UIADD3 UR5, UPT, UPT, UR5, 0x1, URZ ;  /* 0x0000000105057890 */ /* 0x000fc8000fffe0ff */
[----:B------:R-:W-:Y:S01]  /*1ee0*/  UISETP.NE.AND UP0, UPT, UR5, URZ, UPT ;  /* 0x000000ff0500728c */ /* 0x000fe2000bf05270 */
[----:B---3--:R-:W-:-:S04]  /*1ef0*/  FADD R3, R5, -R6 ;  /* 0x8000000605037221 */ /* 0x008fc80000000000 */
[----:B------:R-:W-:Y:S01]  /*1f00*/  FMUL R12, R0, R3 ;  /* 0x00000003000c7220 */ /* 0x000fe20000400000 */
[C---:B-1----:R-:W-:Y:S01]  /*1f10*/  IMAD.WIDE R2, R7.reuse, 0x4, R8 ;  /* 0x0000000407027825 */ /* 0x042fe200078e0208 */
[----:B------:R-:W-:-:S03]  /*1f20*/  IADD3 R7, PT, PT, R7, 0x1, RZ ;  /* 0x0000000107077810 */ /* 0x000fc60007ffe0ff */
[----:B--2---:R-:W-:-:S05]  /*1f30*/  FFMA R13, R12, R14, R15 ;  /* 0x0000000e0c0d7223 */ /* 0x004fca000000000f */
[----:B------:R3:W-:Y:S01]  /*1f40*/  STG.E desc[UR12][R2.64], R13 ;  /* 0x0000000d02007986 */ /* 0x0007e2000c10190c */
[----:B------:R-:W-:Y:S05]  /*1f50*/  BRA.U UP0, `(.L_x_86) ;  /* 0xfffffffd00d47547 */ /* 0x000fea000b83ffff */
[----:B------:R-:W-:Y:S05]  /*1f60*/  EXIT ;  /* 0x000000000000794d */ /* 0x000fea0003800000 */
        .weak           $__internal_2_$__cuda_sm3x_div_rn_noftz_f32_slowpath
        .type           $__internal_2_$__cuda_sm3x_div_rn_noftz_f32_slowpath,@function
        .size           $__internal_2_$__cuda_sm3x_div_rn_noftz_f32_slowpath,(.L_x_101 - $__internal_2_$__cuda_sm3x_div_rn_noftz_f32_slowpath)
$__internal_2_$__cuda_sm3x_div_rn_noftz_f32_slowpath:
[----:B------:R-:W-:Y:S01]  /*1f70*/  SHF.R.U32.HI R7, RZ, 0x17, R3 ;  /* 0x00000017ff077819 */ /* 0x000fe20000011603 */
[----:B------:R-:W-:Y:S01]  /*1f80*/  BSSY.RECONVERGENT B1, `(.L_x_87) ;  /* 0x0000063000017945 */ /* 0x000fe20003800200 */
        /* <DEDUP_REMOVED lines=33> */
.L_x_88:
[----:B------:R-:W-:Y:S01]  /*21a0*/  LEA R8, R12, 0xc0800000, 0x17 ;  /* 0xc08000000c087811 */ /* 0x000fe200078eb8ff */
[----:B------:R-:W-:Y:S03]  /*21b0*/  BSSY.RECONVERGENT B2, `(.L_x_93) ;  /* 0x0000036000027945 */ /* 0x000fe60003800200 */
        /* <DEDUP_REMOVED lines=49> */
.L_x_95:
[----:B------:R-:W-:-:S04]  /*24d0*/  LOP3.LUT R0, R0, 0x80000000, RZ, 0xc0, !PT ;  /* 0x8000000000007812 */ /* 0x000fc800078ec0ff */
[----:B------:R-:W-:Y:S01]  /*24e0*/  LOP3.LUT R0, R0, 0x7f800000, RZ, 0xfc, !PT ;  /* 0x7f80000000007812 */ /* 0x000fe200078efcff */
[----:B------:R-:W-:Y:S06]  /*24f0*/  BRA `(.L_x_96) ;  /* 0x0000000000047947 */ /* 0x000fec0003800000 */
.L_x_94:
[----:B------:R-:W-:-:S07]  /*2500*/  LEA R0, R8, R0, 0x17 ;  /* 0x0000000008007211 */ /* 0x000fce00078eb8ff */
.L_x_96:
[----:B------:R-:W-:Y:S05]  /*2510*/  BSYNC.RECONVERGENT B2 ;  /* 0x0000000000027941 */ /* 0x000fea0003800200 */
.L_x_93:
[----:B------:R-:W-:Y:S05]  /*2520*/  BRA `(.L_x_97) ;  /* 0x0000000000207947 */ /* 0x000fea0003800000 */
.L_x_92:
[----:B------:R-:W-:-:S04]  /*2530*/  LOP3.LUT R0, R5, 0x80000000, R0, 0x48, !PT ;  /* 0x8000000005007812 */ /* 0x000fc800078e4800 */
[----:B------:R-:W-:Y:S01]  /*2540*/  LOP3.LUT R0, R0, 0x7f800000, RZ, 0xfc, !PT ;  /* 0x7f80000000007812 */ /* 0x000fe200078efcff */
[----:B------:R-:W-:Y:S06]  /*2550*/  BRA `(.L_x_97) ;  /* 0x0000000000147947 */ /* 0x000fec0003800000 */
.L_x_91:
[----:B------:R-:W-:Y:S01]  /*2560*/  LOP3.LUT R0, R5, 0x80000000, R0, 0x48, !PT ;  /* 0x8000000005007812 */ /* 0x000fe200078e4800 */
[----:B------:R-:W-:Y:S06]  /*2570*/  BRA `(.L_x_97) ;  /* 0x00000000000c7947 */ /* 0x000fec0003800000 */
.L_x_90:
[----:B------:R-:W0:Y:S01]  /*2580*/  MUFU.RSQ R0, -QNAN ;  /* 0xffc0000000007908 */ /* 0x000e220000001400 */
[----:B------:R-:W-:Y:S05]  /*2590*/  BRA `(.L_x_97) ;  /* 0x0000000000047947 */ /* 0x000fea0003800000 */
.L_x_89:
[----:B------:R-:W-:-:S07]  /*25a0*/  FADD.FTZ R0, R0, R3 ;  /* 0x0000000300007221 */ /* 0x000fce0000010000 */
.L_x_97:
[----:B------:R-:W-:Y:S05]  /*25b0*/  BSYNC.RECONVERGENT B1 ;  /* 0x0000000000017941 */ /* 0x000fea0003800200 */
.L_x_87:
[----:B------:R-:W-:-:S04]  /*25c0*/  HFMA2 R5, -RZ, RZ, 0, 0 ;  /* 0x00000000ff057431 */ /* 0x000fc800000001ff */
[----:B0-----:R-:W-:Y:S05]  /*25d0*/  RET.REL.NODEC R4 `(_Z8lm_naivePfS_iiff) ;  /* 0xffffffd804887950 */ /* 0x001fea0003c3ffff */
.L_x_98:
        /* <DEDUP_REMOVED lines=10> */
.L_x_101:


//--------------------- .nv.shared.reserved.0     --------------------------
	.section	.nv.shared.reserved.0,"aw",@nobits
	.weak		__nv_reservedSMEM_offset_0_alias
	.size		__nv_reservedSMEM_offset_0_alias, 0, 64
	.other		__nv_reservedSMEM_offset_0_alias,@"STO_CUDA_RESERVED_SHARED STV_DEFAULT"
__nv_reservedSMEM_offset_0_alias:
	.zero		0
	.zero		64


//--------------------- .nv.constant0._Z7lm_vec4PfS_iiff --------------------------
	.section	.nv.constant0._Z7lm_vec4PfS_iiff,"a",@progbits
	.sectionflags	@""
	.align	4
.nv.constant0._Z7lm_vec4PfS_iiff:
	.zero		928


//--------------------- .nv.constant0._Z7lm_warpPfS_iiff --------------------------
	.section	.nv.constant0._Z7lm_warpPfS_iiff,"a",@progbits
	.sectionflags	@""
	.align	4
.nv.constant0._Z7lm_warpPfS_iiff:
	.zero		928


//--------------------- .nv.constant0._Z8lm_naivePfS_iiff --------------------------
	.section	.nv.constant0._Z8lm_naivePfS_iiff,"a",@progbits
	.sectionflags	@""
	.align	4
.nv.constant0._Z8lm_naivePfS_iiff:
	.zero		928


//--------------------- SYMBOLS --------------------------

	.type		.nv.reservedSmem.offset0,@object
	.size		.nv.reservedSmem.offset0,0x4
